	.target	sm_80

	.elftype	@"ET_EXEC"


//--------------------- .note.nv.tkinfo           --------------------------
	.section	.note.nv.tkinfo,"",@"SHT_NOTE"
	.sectionflags	@"SHF_NOTE_NV_TKINFO"
	.tkinfo
        /*0018*/ 	.word	0x00000002
        /*0030*/ 	.string	""
        /*0030*/ 	.string	"ptxas"
        /*0030*/ 	.string	"Cuda compilation tools, release 13.0, V13.0.88"
        /*0030*/ 	.string	"Build cuda_13.0.r13.0/compiler.36424714_0"
        /*0030*/ 	.string	"-v  -suppress-debug-info  -lineinfo  -arch sm_80 "



//--------------------- .note.nv.cuinfo           --------------------------
	.section	.note.nv.cuinfo,"",@"SHT_NOTE"
	.sectionflags	@"SHF_NOTE_NV_CUINFO"
        /*0018*/ 	.short	0x0002
        /*001a*/ 	.short	0x0050
        /*001c*/ 	.short	0x0082
	.zero		2


//--------------------- .nv.info                  --------------------------
	.section	.nv.info,"",@"SHT_CUDA_INFO"
	.align	4


	//----- nvinfo : EIATTR_REGCOUNT
	.align		4
        /*0000*/ 	.byte	0x04, 0x2f
        /*0002*/ 	.short	(.L_2 - .L_1)
	.align		4
.L_1:
        /*0004*/ 	.word	index@(attn_fwd)
        /*0008*/ 	.word	0x00000050


	//----- nvinfo : EIATTR_FRAME_SIZE
	.align		4
.L_2:
        /*000c*/ 	.byte	0x04, 0x11
        /*000e*/ 	.short	(.L_4 - .L_3)
	.align		4
.L_3:
        /*0010*/ 	.word	index@(attn_fwd)
        /*0014*/ 	.word	0x00000000


	//----- nvinfo : EIATTR_MIN_STACK_SIZE
	.align		4
.L_4:
        /*0018*/ 	.byte	0x04, 0x12
        /*001a*/ 	.short	(.L_6 - .L_5)
	.align		4
.L_5:
        /*001c*/ 	.word	index@(attn_fwd)
        /*0020*/ 	.word	0x00000000
.L_6:


//--------------------- .nv.info.attn_fwd         --------------------------
	.section	.nv.info.attn_fwd,"",@"SHT_CUDA_INFO"
	.sectionflags	@""
	.align	4


	//----- nvinfo : EIATTR_CUDA_API_VERSION
	.align		4
        /*0000*/ 	.byte	0x04, 0x37
        /*0002*/ 	.short	(.L_8 - .L_7)
.L_7:
        /*0004*/ 	.word	0x00000082


	//----- nvinfo : EIATTR_SW2861232_WAR
	.align		4
.L_8:
        /*0008*/ 	.byte	0x01, 0x35
	.zero		2


	//----- nvinfo : EIATTR_PARAM_CBANK
	.align		4
        /*000c*/ 	.byte	0x04, 0x0a
        /*000e*/ 	.short	(.L_10 - .L_9)
	.align		4
.L_9:
        /*0010*/ 	.word	index@(.nv.constant0.attn_fwd)
        /*0014*/ 	.short	0x0160
        /*0016*/ 	.short	0x0088


	//----- nvinfo : EIATTR_CBANK_PARAM_SIZE
	.align		4
.L_10:
        /*0018*/ 	.byte	0x03, 0x19
        /*001a*/ 	.short	0x0088


	//----- nvinfo : EIATTR_KPARAM_INFO
	.align		4
        /*001c*/ 	.byte	0x04, 0x17
        /*001e*/ 	.short	(.L_12 - .L_11)
.L_11:
        /*0020*/ 	.word	0x00000000
        /*0024*/ 	.short	0x0019
        /*0026*/ 	.short	0x0080
        /*0028*/ 	.byte	0x00, 0xf4, 0x21, 0x00


	//----- nvinfo : EIATTR_KPARAM_INFO
	.align		4
.L_12:
        /*002c*/ 	.byte	0x04, 0x17
        /*002e*/ 	.short	(.L_14 - .L_13)
.L_13:
        /*0030*/ 	.word	0x00000000
        /*0034*/ 	.short	0x0018
        /*0036*/ 	.short	0x0078
        /*0038*/ 	.byte	0x00, 0xf4, 0x21, 0x00


	//----- nvinfo : EIATTR_KPARAM_INFO
	.align		4
.L_14:
        /*003c*/ 	.byte	0x04, 0x17
        /*003e*/ 	.short	(.L_16 - .L_15)
.L_15:
        /*0040*/ 	.word	0x00000000
        /*0044*/ 	.short	0x0017
        /*0046*/ 	.short	0x0070
        /*0048*/ 	.byte	0x00, 0xf0, 0x11, 0x00


	//----- nvinfo : EIATTR_KPARAM_INFO
	.align		4
.L_16:
        /*004c*/ 	.byte	0x04, 0x17
        /*004e*/ 	.short	(.L_18 - .L_17)
.L_17:
        /*0050*/ 	.word	0x00000000
        /*0054*/ 	.short	0x0016
        /*0056*/ 	.short	0x006c
        /*0058*/ 	.byte	0x00, 0xf0, 0x11, 0x00


	//----- nvinfo : EIATTR_KPARAM_INFO
	.align		4
.L_18:
        /*005c*/ 	.byte	0x04, 0x17
        /*005e*/ 	.short	(.L_20 - .L_19)
.L_19:
        /*0060*/ 	.word	0x00000000
        /*0064*/ 	.short	0x0015
        /*0066*/ 	.short	0x0068
        /*0068*/ 	.byte	0x00, 0xf0, 0x11, 0x00


	//----- nvinfo : EIATTR_KPARAM_INFO
	.align		4
.L_20:
        /*006c*/ 	.byte	0x04, 0x17
        /*006e*/ 	.short	(.L_22 - .L_21)
.L_21:
        /*0070*/ 	.word	0x00000000
        /*0074*/ 	.short	0x0014
        /*0076*/ 	.short	0x0064
        /*0078*/ 	.byte	0x00, 0xf0, 0x11, 0x00


	//----- nvinfo : EIATTR_KPARAM_INFO
	.align		4
.L_22:
        /*007c*/ 	.byte	0x04, 0x17
        /*007e*/ 	.short	(.L_24 - .L_23)
.L_23:
        /*0080*/ 	.word	0x00000000
        /*0084*/ 	.short	0x0013
        /*0086*/ 	.short	0x0060
        /*0088*/ 	.byte	0x00, 0xf0, 0x11, 0x00


	//----- nvinfo : EIATTR_KPARAM_INFO
	.align		4
.L_24:
        /*008c*/ 	.byte	0x04, 0x17
        /*008e*/ 	.short	(.L_26 - .L_25)
.L_25:
        /*0090*/ 	.word	0x00000000
        /*0094*/ 	.short	0x0012
        /*0096*/ 	.short	0x005c
        /*0098*/ 	.byte	0x00, 0xf0, 0x11, 0x00


	//----- nvinfo : EIATTR_KPARAM_INFO
	.align		4
.L_26:
        /*009c*/ 	.byte	0x04, 0x17
        /*009e*/ 	.short	(.L_28 - .L_27)
.L_27:
        /*00a0*/ 	.word	0x00000000
        /*00a4*/ 	.short	0x0011
        /*00a6*/ 	.short	0x0058
        /*00a8*/ 	.byte	0x00, 0xf0, 0x11, 0x00


	//----- nvinfo : EIATTR_KPARAM_INFO
	.align		4
.L_28:
        /*00ac*/ 	.byte	0x04, 0x17
        /*00ae*/ 	.short	(.L_30 - .L_29)
.L_29:
        /*00b0*/ 	.word	0x00000000
        /*00b4*/ 	.short	0x0010
        /*00b6*/ 	.short	0x0054
        /*00b8*/ 	.byte	0x00, 0xf0, 0x11, 0x00


	//----- nvinfo : EIATTR_KPARAM_INFO
	.align		4
.L_30:
        /*00bc*/ 	.byte	0x04, 0x17
        /*00be*/ 	.short	(.L_32 - .L_31)
.L_31:
        /*00c0*/ 	.word	0x00000000
        /*00c4*/ 	.short	0x000f
        /*00c6*/ 	.short	0x0050
        /*00c8*/ 	.byte	0x00, 0xf0, 0x11, 0x00


	//----- nvinfo : EIATTR_KPARAM_INFO
	.align		4
.L_32:
        /*00cc*/ 	.byte	0x04, 0x17
        /*00ce*/ 	.short	(.L_34 - .L_33)
.L_33:
        /*00d0*/ 	.word	0x00000000
        /*00d4*/ 	.short	0x000e
        /*00d6*/ 	.short	0x004c
        /*00d8*/ 	.byte	0x00, 0xf0, 0x11, 0x00


	//----- nvinfo : EIATTR_KPARAM_INFO
	.align		4
.L_34:
        /*00dc*/ 	.byte	0x04, 0x17
        /*00de*/ 	.short	(.L_36 - .L_35)
.L_35:
        /*00e0*/ 	.word	0x00000000
        /*00e4*/ 	.short	0x000d
        /*00e6*/ 	.short	0x0048
        /*00e8*/ 	.byte	0x00, 0xf0, 0x11, 0x00


	//----- nvinfo : EIATTR_KPARAM_INFO
	.align		4
.L_36:
        /*00ec*/ 	.byte	0x04, 0x17
        /*00ee*/ 	.short	(.L_38 - .L_37)
.L_37:
        /*00f0*/ 	.word	0x00000000
        /*00f4*/ 	.short	0x000c
        /*00f6*/ 	.short	0x0044
        /*00f8*/ 	.byte	0x00, 0xf0, 0x11, 0x00


	//----- nvinfo : EIATTR_KPARAM_INFO
	.align		4
.L_38:
        /*00fc*/ 	.byte	0x04, 0x17
        /*00fe*/ 	.short	(.L_40 - .L_39)
.L_39:
        /*0100*/ 	.word	0x00000000
        /*0104*/ 	.short	0x000b
        /*0106*/ 	.short	0x0040
        /*0108*/ 	.byte	0x00, 0xf0, 0x11, 0x00


	//----- nvinfo : EIATTR_KPARAM_INFO
	.align		4
.L_40:
        /*010c*/ 	.byte	0x04, 0x17
        /*010e*/ 	.short	(.L_42 - .L_41)
.L_41:
        /*0110*/ 	.word	0x00000000
        /*0114*/ 	.short	0x000a
        /*0116*/ 	.short	0x003c
        /*0118*/ 	.byte	0x00, 0xf0, 0x11, 0x00


	//----- nvinfo : EIATTR_KPARAM_INFO
	.align		4
.L_42:
        /*011c*/ 	.byte	0x04, 0x17
        /*011e*/ 	.short	(.L_44 - .L_43)
.L_43:
        /*0120*/ 	.word	0x00000000
        /*0124*/ 	.short	0x0009
        /*0126*/ 	.short	0x0038
        /*0128*/ 	.byte	0x00, 0xf0, 0x11, 0x00


	//----- nvinfo : EIATTR_KPARAM_INFO
	.align		4
.L_44:
        /*012c*/ 	.byte	0x04, 0x17
        /*012e*/ 	.short	(.L_46 - .L_45)
.L_45:
        /*0130*/ 	.word	0x00000000
        /*0134*/ 	.short	0x0008
        /*0136*/ 	.short	0x0034
        /*0138*/ 	.byte	0x00, 0xf0, 0x11, 0x00


	//----- nvinfo : EIATTR_KPARAM_INFO
	.align		4
.L_46:
        /*013c*/ 	.byte	0x04, 0x17
        /*013e*/ 	.short	(.L_48 - .L_47)
.L_47:
        /*0140*/ 	.word	0x00000000
        /*0144*/ 	.short	0x0007
        /*0146*/ 	.short	0x0030
        /*0148*/ 	.byte	0x00, 0xf0, 0x11, 0x00


	//----- nvinfo : EIATTR_KPARAM_INFO
	.align		4
.L_48:
        /*014c*/ 	.byte	0x04, 0x17
        /*014e*/ 	.short	(.L_50 - .L_49)
.L_49:
        /*0150*/ 	.word	0x00000000
        /*0154*/ 	.short	0x0006
        /*0156*/ 	.short	0x002c
        /*0158*/ 	.byte	0x00, 0xf0, 0x11, 0x00


	//----- nvinfo : EIATTR_KPARAM_INFO
	.align		4
.L_50:
        /*015c*/ 	.byte	0x04, 0x17
        /*015e*/ 	.short	(.L_52 - .L_51)
.L_51:
        /*0160*/ 	.word	0x00000000
        /*0164*/ 	.short	0x0005
        /*0166*/ 	.short	0x0028
        /*0168*/ 	.byte	0x00, 0xf0, 0x11, 0x00


	//----- nvinfo : EIATTR_KPARAM_INFO
	.align		4
.L_52:
        /*016c*/ 	.byte	0x04, 0x17
        /*016e*/ 	.short	(.L_54 - .L_53)
.L_53:
        /*0170*/ 	.word	0x00000000
        /*0174*/ 	.short	0x0004
        /*0176*/ 	.short	0x0020
        /*0178*/ 	.byte	0x00, 0xf4, 0x21, 0x00


	//----- nvinfo : EIATTR_KPARAM_INFO
	.align		4
.L_54:
        /*017c*/ 	.byte	0x04, 0x17
        /*017e*/ 	.short	(.L_56 - .L_55)
.L_55:
        /*0180*/ 	.word	0x00000000
        /*0184*/ 	.short	0x0003
        /*0186*/ 	.short	0x0018
        /*0188*/ 	.byte	0x00, 0xf4, 0x21, 0x00


	//----- nvinfo : EIATTR_KPARAM_INFO
	.align		4
.L_56:
        /*018c*/ 	.byte	0x04, 0x17
        /*018e*/ 	.short	(.L_58 - .L_57)
.L_57:
        /*0190*/ 	.word	0x00000000
        /*0194*/ 	.short	0x0002
        /*0196*/ 	.short	0x0010
        /*0198*/ 	.byte	0x00, 0xf4, 0x21, 0x00


	//----- nvinfo : EIATTR_KPARAM_INFO
	.align		4
.L_58:
        /*019c*/ 	.byte	0x04, 0x17
        /*019e*/ 	.short	(.L_60 - .L_59)
.L_59:
        /*01a0*/ 	.word	0x00000000
        /*01a4*/ 	.short	0x0001
        /*01a6*/ 	.short	0x0008
        /*01a8*/ 	.byte	0x00, 0xf4, 0x21, 0x00


	//----- nvinfo : EIATTR_KPARAM_INFO
	.align		4
.L_60:
        /*01ac*/ 	.byte	0x04, 0x17
        /*01ae*/ 	.short	(.L_62 - .L_61)
.L_61:
        /*01b0*/ 	.word	0x00000000
        /*01b4*/ 	.short	0x0000
        /*01b6*/ 	.short	0x0000
        /*01b8*/ 	.byte	0x00, 0xf4, 0x21, 0x00


	//----- nvinfo : EIATTR_MAXREG_COUNT
	.align		4
.L_62:
        /*01bc*/ 	.byte	0x03, 0x1b
        /*01be*/ 	.short	0x00ff


	//----- nvinfo : EIATTR_NUM_BARRIERS
	.align		4
        /*01c0*/ 	.byte	0x02, 0x4c
        /*01c2*/ 	.byte	0x01
	.zero		1


	//----- nvinfo : EIATTR_MERCURY_ISA_VERSION
	.align		4
        /*01c4*/ 	.byte	0x03, 0x5f
        /*01c6*/ 	.short	0x0000


	//----- nvinfo : EIATTR_COOP_GROUP_MASK_REGIDS
	.align		4
        /*01c8*/ 	.byte	0x04, 0x29
        /*01ca*/ 	.short	(.L_64 - .L_63)


	//   ....[0]....
.L_63:
        /*01cc*/ 	.word	0xffffffff


	//   ....[1]....
        /*01d0*/ 	.word	0xffffffff


	//   ....[2]....
        /*01d4*/ 	.word	0xffffffff


	//   ....[3]....
        /*01d8*/ 	.word	0xffffffff


	//   ....[4]....
        /*01dc*/ 	.word	0xffffffff


	//   ....[5]....
        /*01e0*/ 	.word	0xffffffff


	//   ....[6]....
        /*01e4*/ 	.word	0xffffffff


	//   ....[7]....
        /*01e8*/ 	.word	0xffffffff


	//   ....[8]....
        /*01ec*/ 	.word	0xffffffff


	//   ....[9]....
        /*01f0*/ 	.word	0xffffffff


	//   ....[10]....
        /*01f4*/ 	.word	0xffffffff


	//   ....[11]....
        /*01f8*/ 	.word	0xffffffff


	//   ....[12]....
        /*01fc*/ 	.word	0xffffffff


	//   ....[13]....
        /*0200*/ 	.word	0xffffffff


	//   ....[14]....
        /*0204*/ 	.word	0xffffffff


	//   ....[15]....
        /*0208*/ 	.word	0xffffffff


	//----- nvinfo : EIATTR_COOP_GROUP_INSTR_OFFSETS
	.align		4
.L_64:
        /*020c*/ 	.byte	0x04, 0x28
        /*020e*/ 	.short	(.L_66 - .L_65)


	//   ....[0]....
.L_65:
        /*0210*/ 	.word	0x00000ec0


	//   ....[1]....
        /*0214*/ 	.word	0x00000ee0


	//   ....[2]....
        /*0218*/ 	.word	0x00001160


	//   ....[3]....
        /*021c*/ 	.word	0x000011b0


	//   ....[4]....
        /*0220*/ 	.word	0x000012c0


	//   ....[5]....
        /*0224*/ 	.word	0x000013f0


	//   ....[6]....
        /*0228*/ 	.word	0x00001510


	//   ....[7]....
        /*022c*/ 	.word	0x00001550


	//   ....[8]....
        /*0230*/ 	.word	0x000017e0


	//   ....[9]....
        /*0234*/ 	.word	0x00001800


	//   ....[10]....
        /*0238*/ 	.word	0x00001a20


	//   ....[11]....
        /*023c*/ 	.word	0x00001a50


	//   ....[12]....
        /*0240*/ 	.word	0x00001f30


	//   ....[13]....
        /*0244*/ 	.word	0x00001f40


	//   ....[14]....
        /*0248*/ 	.word	0x00001f90


	//   ....[15]....
        /*024c*/ 	.word	0x00001fa0


	//----- nvinfo : EIATTR_EXIT_INSTR_OFFSETS
	.align		4
.L_66:
        /*0250*/ 	.byte	0x04, 0x1c
        /*0252*/ 	.short	(.L_68 - .L_67)


	//   ....[0]....
.L_67:
        /*0254*/ 	.word	0x00003560


	//----- nvinfo : EIATTR_REQNTID
	.align		4
.L_68:
        /*0258*/ 	.byte	0x04, 0x10
        /*025a*/ 	.short	(.L_70 - .L_69)
.L_69:
        /*025c*/ 	.word	0x00000100
        /*0260*/ 	.word	0x00000001
        /*0264*/ 	.word	0x00000001
.L_70:


//--------------------- .nv.callgraph             --------------------------
	.section	.nv.callgraph,"",@"SHT_CUDA_CALLGRAPH"
	.align	4
	.sectionentsize	8
	.align		4
        /*0000*/ 	.word	0x00000000
	.align		4
        /*0004*/ 	.word	0xffffffff
	.align		4
        /*0008*/ 	.word	0x00000000
	.align		4
        /*000c*/ 	.word	0xfffffffe
	.align		4
        /*0010*/ 	.word	0x00000000
	.align		4
        /*0014*/ 	.word	0xfffffffd
	.align		4
        /*0018*/ 	.word	0x00000000
	.align		4
        /*001c*/ 	.word	0xfffffffc


//--------------------- .nv.rel.action            --------------------------
	.section	.nv.rel.action,"",@"SHT_CUDA_RELOCINFO"
	.align	8
	.sectionentsize	8
        /*0000*/ 	.byte	0x73, 0x00, 0x00, 0x00, 0x00, 0x00, 0x00, 0x00, 0x00, 0x00, 0x00, 0x11, 0x25, 0x00, 0x05, 0x36


//--------------------- .nv.constant4             --------------------------
	.section	.nv.constant4,"a",@progbits
	.align	8
	.align		8
.nv.constant4:
        /*0000*/ 	.dword	_$_str


//--------------------- .nv.constant0.attn_fwd    --------------------------
	.section	.nv.constant0.attn_fwd,"a",@progbits
	.sectionflags	@""
	.align	4
.nv.constant0.attn_fwd:
	.zero		488


//--------------------- .text.attn_fwd            --------------------------
	.section	.text.attn_fwd,"ax",@progbits
	.sectioninfo	@"SHI_REGISTERS=80"
	.align	128
        .global         attn_fwd
        .type           attn_fwd,@function
        .size           attn_fwd,(.L_x_3 - attn_fwd)
        .other          attn_fwd,@"STO_CUDA_ENTRY STV_DEFAULT"
attn_fwd:
.text.attn_fwd:
[----:B------:R-:W-:Y:S02]  /*0000*/  MOV R1, c[0x0][0x28] ;  /* 0x00000a0000017a02 */ /* 0x000fe40000000f00 */
[----:B------:R-:W0:Y:S01]  /*0010*/  S2R R73, SR_TID.X ;  /* 0x0000000000497919 */ /* 0x000e220000002100 */
[----:B------:R-:W-:Y:S01]  /*0020*/  MOV R21, c[0x0][0x198] ;  /* 0x0000660000157a02 */ /* 0x000fe20000000f00 */
[----:B------:R-:W-:Y:S02]  /*0030*/  ULDC.64 UR4, c[0x0][0x118] ;  /* 0x0000460000047ab9 */ /* 0x000fe40000000a00 */
[----:B------:R-:W1:Y:S01]  /*0040*/  S2R R3, SR_CTAID.X ;  /* 0x0000000000037919 */ /* 0x000e620000002500 */
[C---:B------:R-:W-:Y:S01]  /*0050*/  SHF.L.U32 R15, R21.reuse, 0x3, RZ ;  /* 0x00000003150f7819 */ /* 0x040fe200000006ff */
[C---:B------:R-:W-:Y:S01]  /*0060*/  IMAD R11, R21.reuse, 0x6, RZ ;  /* 0x00000006150b7824 */ /* 0x040fe200078e02ff */
[CC--:B------:R-:W-:Y:S01]  /*0070*/  LEA R5, R21.reuse, R21.reuse, 0x1 ;  /* 0x0000001515057211 */ /* 0x0c0fe200078e08ff */
[----:B------:R-:W2:Y:S01]  /*0080*/  S2R R77, SR_CTAID.Y ;  /* 0x00000000004d7919 */ /* 0x000ea20000002600 */
[C---:B------:R-:W-:Y:S01]  /*0090*/  IMAD R27, R21.reuse, 0x14, RZ ;  /* 0x00000014151b7824 */ /* 0x040fe200078e02ff */
[C---:B------:R-:W-:Y:S01]  /*00a0*/  SHF.L.U32 R7, R21.reuse, 0x2, RZ ;  /* 0x0000000215077819 */ /* 0x040fe200000006ff */
[C---:B------:R-:W-:Y:S01]  /*00b0*/  IMAD R29, R21.reuse, 0x16, RZ ;  /* 0x00000016151d7824 */ /* 0x040fe200078e02ff */
[CC--:B------:R-:W-:Y:S01]  /*00c0*/  LEA R9, R21.reuse, R21.reuse, 0x2 ;  /* 0x0000001515097211 */ /* 0x0c0fe200078e10ff */
[C---:B------:R-:W-:Y:S01]  /*00d0*/  IMAD R19, R21.reuse, 0xa, RZ ;  /* 0x0000000a15137824 */ /* 0x040fe200078e02ff */
[CC--:B------:R-:W-:Y:S01]  /*00e0*/  LEA R13, R21.reuse, -R21.reuse, 0x3 ;  /* 0x80000015150d7211 */ /* 0x0c0fe200078e18ff */
[C---:B------:R-:W-:Y:S01]  /*00f0*/  IMAD R23, R21.reuse, 0x12, RZ ;  /* 0x0000001215177824 */ /* 0x040fe200078e02ff */
[CC--:B------:R-:W-:Y:S01]  /*0100*/  LEA R17, R21.reuse, R21.reuse, 0x3 ;  /* 0x0000001515117211 */ /* 0x0c0fe200078e18ff */
[C---:B------:R-:W-:Y:S01]  /*0110*/  IMAD R37, R21.reuse, 0xc, RZ ;  /* 0x0000000c15257824 */ /* 0x040fe200078e02ff */
[C---:B------:R-:W-:Y:S01]  /*0120*/  LEA R43, R21.reuse, -R21, 0x4 ;  /* 0x80000015152b7211 */ /* 0x040fe200078e20ff */
[----:B------:R-:W-:-:S02]  /*0130*/  IMAD R41, R21, 0xe, RZ ;  /* 0x0000000e15297824 */ /* 0x000fc400078e02ff */
[C---:B------:R-:W-:Y:S02]  /*0140*/  IMAD R31, R21.reuse, 0x18, RZ ;  /* 0x00000018151f7824 */ /* 0x040fe400078e02ff */
[----:B------:R-:W-:Y:S01]  /*0150*/  IMAD R35, R21, 0xb, RZ ;  /* 0x0000000b15237824 */ /* 0x000fe200078e02ff */
[----:B0-----:R-:W-:Y:S01]  /*0160*/  LOP3.LUT R0, R73, 0xff, RZ, 0xc0, !PT ;  /* 0x000000ff49007812 */ /* 0x001fe200078ec0ff */
[C---:B------:R-:W-:Y:S02]  /*0170*/  IMAD R39, R21.reuse, 0xd, RZ ;  /* 0x0000000d15277824 */ /* 0x040fe400078e02ff */
[----:B------:R-:W-:Y:S01]  /*0180*/  IMAD R45, R21, 0x1a, RZ ;  /* 0x0000001a152d7824 */ /* 0x000fe200078e02ff */
[----:B-1----:R-:W-:Y:S01]  /*0190*/  LEA R72, R3, R0, 0x8 ;  /* 0x0000000003487211 */ /* 0x002fe200078e40ff */
[C---:B------:R-:W-:Y:S02]  /*01a0*/  IMAD R47, R21.reuse, 0x1c, RZ ;  /* 0x0000001c152f7824 */ /* 0x040fe400078e02ff */
[----:B------:R-:W-:-:S02]  /*01b0*/  IMAD R49, R21, 0x1e, RZ ;  /* 0x0000001e15317824 */ /* 0x000fc400078e02ff */
[----:B--2---:R-:W-:Y:S02]  /*01c0*/  IMAD R2, R77, c[0x0][0x190], RZ ;  /* 0x000064004d027a24 */ /* 0x004fe400078e02ff */
[----:B------:R-:W-:-:S03]  /*01d0*/  IMAD R3, R72, c[0x0][0x194], RZ ;  /* 0x0000650048037a24 */ /* 0x000fc600078e02ff */
[C---:B------:R-:W-:Y:S01]  /*01e0*/  SHF.L.U32 R24, R2.reuse, 0x1, RZ ;  /* 0x0000000102187819 */ /* 0x040fe200000006ff */
[----:B------:R-:W-:Y:S01]  /*01f0*/  IMAD.HI R2, R2, 0x2, RZ ;  /* 0x0000000202027827 */ /* 0x000fe200078e02ff */
[----:B------:R-:W-:-:S03]  /*0200*/  SHF.L.U32 R25, R3, 0x1, RZ ;  /* 0x0000000103197819 */ /* 0x000fc600000006ff */
[----:B------:R-:W-:Y:S01]  /*0210*/  IMAD.HI R3, R3, 0x2, RZ ;  /* 0x0000000203037827 */ /* 0x000fe200078e02ff */
[----:B------:R-:W-:-:S04]  /*0220*/  IADD3 R24, P0, P1, R25, c[0x0][0x160], R24 ;  /* 0x0000580019187a10 */ /* 0x000fc8000791e018 */
[----:B------:R-:W-:Y:S02]  /*0230*/  IADD3.X R25, R3, c[0x0][0x164], R2, P0, P1 ;  /* 0x0000590003197a10 */ /* 0x000fe400007e2402 */
[C---:B------:R-:W-:Y:S02]  /*0240*/  SHF.L.U32 R3, R21.reuse, 0x1, RZ ;  /* 0x0000000115037819 */ /* 0x040fe400000006ff */
[-C--:B------:R-:W-:Y:S02]  /*0250*/  LEA R32, P3, R21, R24.reuse, 0x4 ;  /* 0x0000001815207211 */ /* 0x080fe400078620ff */
[-C--:B------:R-:W-:Y:S02]  /*0260*/  IADD3 R28, P4, R3, R24.reuse, RZ ;  /* 0x00000018031c7210 */ /* 0x080fe40007f9e0ff */
[-C--:B------:R-:W-:Y:S02]  /*0270*/  LEA R26, P5, R21, R24.reuse, 0x2 ;  /* 0x00000018151a7211 */ /* 0x080fe400078a10ff */
[----:B------:R-:W-:-:S02]  /*0280*/  IADD3 R20, P6, R11, R24, RZ ;  /* 0x000000180b147210 */ /* 0x000fc40007fde0ff */
[-C--:B------:R-:W-:Y:S02]  /*0290*/  LEA.HI.X.SX32 R33, R15, R25.reuse, 0x1, P3 ;  /* 0x000000190f217211 */ /* 0x080fe400018f0eff */
[-C--:B------:R-:W-:Y:S02]  /*02a0*/  LEA R22, P3, R21, R24.reuse, 0x3 ;  /* 0x0000001815167211 */ /* 0x080fe400078618ff */
[-C--:B------:R-:W-:Y:S01]  /*02b0*/  IADD3 R6, P2, R27, R24.reuse, RZ ;  /* 0x000000181b067210 */ /* 0x080fe20007f5e0ff */
[----:B------:R-:W2:Y:S01]  /*02c0*/  LDG.E.U16 R32, [R32.64] ;  /* 0x0000000420207981 */ /* 0x000ea2000c1e1500 */
[----:B------:R-:W-:Y:S02]  /*02d0*/  IADD3 R4, P1, R29, R24, RZ ;  /* 0x000000181d047210 */ /* 0x000fe40007f3e0ff */
[-C--:B------:R-:W-:Y:S02]  /*02e0*/  LEA.HI.X.SX32 R29, R21, R25.reuse, 0x1, P4 ;  /* 0x00000019151d7211 */ /* 0x080fe400020f0eff */
[----:B------:R-:W-:-:S02]  /*02f0*/  LEA.HI.X.SX32 R27, R3, R25, 0x1, P5 ;  /* 0x00000019031b7211 */ /* 0x000fc400028f0eff */
[-C--:B------:R-:W-:Y:S01]  /*0300*/  IADD3 R2, P0, R23, R24.reuse, RZ ;  /* 0x0000001817027210 */ /* 0x080fe20007f1e0ff */
[----:B------:R-:W3:Y:S01]  /*0310*/  LDG.E.U16 R28, [R28.64] ;  /* 0x000000041c1c7981 */ /* 0x000ee2000c1e1500 */
[-C--:B------:R-:W-:Y:S02]  /*0320*/  IADD3 R30, P5, R19, R24.reuse, RZ ;  /* 0x00000018131e7210 */ /* 0x080fe40007fbe0ff */
[-C--:B------:R-:W-:Y:S01]  /*0330*/  LEA.HI.X.SX32 R21, R5, R25.reuse, 0x1, P6 ;  /* 0x0000001905157211 */ /* 0x080fe200030f0eff */
[----:B------:R-:W4:Y:S01]  /*0340*/  LDG.E.U16 R26, [R26.64] ;  /* 0x000000041a1a7981 */ /* 0x000f22000c1e1500 */
[-C--:B------:R-:W-:Y:S02]  /*0350*/  IADD3 R14, P6, R37, R24.reuse, RZ ;  /* 0x00000018250e7210 */ /* 0x080fe40007fde0ff */
[----:B------:R-:W-:Y:S01]  /*0360*/  LEA.HI.X.SX32 R23, R7, R25, 0x1, P3 ;  /* 0x0000001907177211 */ /* 0x000fe200018f0eff */
[----:B------:R-:W5:Y:S01]  /*0370*/  LDG.E.U16 R20, [R20.64] ;  /* 0x0000000414147981 */ /* 0x000f62000c1e1500 */
[----:B------:R-:W-:-:S02]  /*0380*/  IADD3 R12, P3, R41, R24, RZ ;  /* 0x00000018290c7210 */ /* 0x000fc40007f7e0ff */
[-C--:B------:R-:W-:Y:S01]  /*0390*/  IADD3 R8, P4, R31, R24.reuse, RZ ;  /* 0x000000181f087210 */ /* 0x080fe20007f9e0ff */
[----:B------:R-:W3:Y:S01]  /*03a0*/  LDG.E.U16 R22, [R22.64] ;  /* 0x0000000416167981 */ /* 0x000ee2000c1e1500 */
[-C--:B------:R-:W-:Y:S02]  /*03b0*/  LEA.HI.X.SX32 R31, R9, R25.reuse, 0x1, P5 ;  /* 0x00000019091f7211 */ /* 0x080fe400028f0eff */
[-C--:B------:R-:W-:Y:S02]  /*03c0*/  IADD3 R10, P5, R45, R24.reuse, RZ ;  /* 0x000000182d0a7210 */ /* 0x080fe40007fbe0ff */
[-C--:B------:R-:W-:Y:S01]  /*03d0*/  LEA.HI.X.SX32 R15, R11, R25.reuse, 0x1, P6 ;  /* 0x000000190b0f7211 */ /* 0x080fe200030f0eff */
[----:B------:R-:W3:Y:S01]  /*03e0*/  LDG.E.U16 R30, [R30.64] ;  /* 0x000000041e1e7981 */ /* 0x000ee2000c1e1500 */
[-C--:B------:R-:W-:Y:S02]  /*03f0*/  LEA.HI.X.SX32 R3, R17, R25.reuse, 0x1, P0 ;  /* 0x0000001911037211 */ /* 0x080fe400000f0eff */
[----:B------:R-:W-:Y:S01]  /*0400*/  IADD3 R16, P6, R47, R24, RZ ;  /* 0x000000182f107210 */ /* 0x000fe20007fde0ff */
[----:B------:R0:W3:Y:S01]  /*0410*/  LDG.E.U16 R14, [R14.64] ;  /* 0x000000040e0e7981 */ /* 0x0000e2000c1e1500 */
[----:B------:R-:W-:-:S02]  /*0420*/  LEA.HI.X.SX32 R13, R13, R25, 0x1, P3 ;  /* 0x000000190d0d7211 */ /* 0x000fc400018f0eff */
[-C--:B------:R-:W-:Y:S01]  /*0430*/  LEA.HI.X.SX32 R7, R19, R25.reuse, 0x1, P2 ;  /* 0x0000001913077211 */ /* 0x080fe200010f0eff */
[----:B------:R1:W3:Y:S01]  /*0440*/  LDG.E.U16 R2, [R2.64] ;  /* 0x0000000402027981 */ /* 0x0002e2000c1e1500 */
[----:B------:R-:W-:Y:S02]  /*0450*/  IADD3 R18, P3, R49, R24, RZ ;  /* 0x0000001831127210 */ /* 0x000fe40007f7e0ff */
[-C--:B------:R-:W-:Y:S01]  /*0460*/  LEA.HI.X.SX32 R5, R35, R25.reuse, 0x1, P1 ;  /* 0x0000001923057211 */ /* 0x080fe200008f0eff */
[----:B------:R0:W3:Y:S01]  /*0470*/  LDG.E.U16 R24, [R24.64] ;  /* 0x0000000418187981 */ /* 0x0000e2000c1e1500 */
[-C--:B------:R-:W-:Y:S02]  /*0480*/  LEA.HI.X.SX32 R9, R37, R25.reuse, 0x1, P4 ;  /* 0x0000001925097211 */ /* 0x080fe400020f0eff */
[-C--:B------:R-:W-:Y:S01]  /*0490*/  LEA.HI.X.SX32 R11, R39, R25.reuse, 0x1, P5 ;  /* 0x00000019270b7211 */ /* 0x080fe200028f0eff */
[----:B------:R0:W4:Y:S01]  /*04a0*/  LDG.E.U16 R6, [R6.64] ;  /* 0x0000000406067981 */ /* 0x000122000c1e1500 */
[----:B------:R-:W-:-:S02]  /*04b0*/  LEA.HI.X.SX32 R17, R41, R25, 0x1, P6 ;  /* 0x0000001929117211 */ /* 0x000fc400030f0eff */
[----:B------:R-:W-:Y:S01]  /*04c0*/  LEA.HI.X.SX32 R19, R43, R25, 0x1, P3 ;  /* 0x000000192b137211 */ /* 0x000fe200018f0eff */
[----:B------:R0:W4:Y:S04]  /*04d0*/  LDG.E.U16 R4, [R4.64] ;  /* 0x0000000404047981 */ /* 0x000128000c1e1500 */
[----:B------:R0:W4:Y:S04]  /*04e0*/  LDG.E.U16 R8, [R8.64] ;  /* 0x0000000408087981 */ /* 0x000128000c1e1500 */
[----:B------:R0:W5:Y:S04]  /*04f0*/  LDG.E.U16 R10, [R10.64] ;  /* 0x000000040a0a7981 */ /* 0x000168000c1e1500 */
[----:B------:R-:W5:Y:S04]  /*0500*/  LDG.E.U16 R16, [R16.64] ;  /* 0x0000000410107981 */ /* 0x000f68000c1e1500 */
[----:B------:R1:W5:Y:S04]  /*0510*/  LDG.E.U16 R12, [R12.64] ;  /* 0x000000040c0c7981 */ /* 0x000368000c1e1500 */
[----:B------:R-:W5:Y:S01]  /*0520*/  LDG.E.U16 R18, [R18.64] ;  /* 0x0000000412127981 */ /* 0x000f62000c1e1500 */
[----:B0-----:R-:W-:-:S02]  /*0530*/  SHF.L.U32 R25, R0, 0x1, RZ ;  /* 0x0000000100197819 */ /* 0x001fc400000006ff */
[----:B------:R-:W-:-:S04]  /*0540*/  MOV R0, 0x1 ;  /* 0x0000000100007802 */ /* 0x000fc80000000f00 */
[----:B------:R-:W-:Y:S02]  /*0550*/  ISETP.LE.AND P0, PT, R0, c[0x0][0x1d0], PT ;  /* 0x0000740000007a0c */ /* 0x000fe40003f03270 */
[C---:B-1----:R-:W-:Y:S02]  /*0560*/  LOP3.LUT R3, R25.reuse, 0x10, RZ, 0x3c, !PT ;  /* 0x0000001019037812 */ /* 0x042fe400078e3cff */
[C---:B------:R-:W-:Y:S02]  /*0570*/  LOP3.LUT R5, R25.reuse, 0x20, RZ, 0x3c, !PT ;  /* 0x0000002019057812 */ /* 0x040fe400078e3cff */
[C---:B------:R-:W-:Y:S02]  /*0580*/  LOP3.LUT R7, R25.reuse, 0x30, RZ, 0x3c, !PT ;  /* 0x0000003019077812 */ /* 0x040fe400078e3cff */
[C---:B------:R-:W-:Y:S02]  /*0590*/  LOP3.LUT R9, R25.reuse, 0x40, RZ, 0x3c, !PT ;  /* 0x0000004019097812 */ /* 0x040fe400078e3cff */
[----:B------:R-:W-:-:S02]  /*05a0*/  LOP3.LUT R11, R25, 0x50, RZ, 0x3c, !PT ;  /* 0x00000050190b7812 */ /* 0x000fc400078e3cff */
[C---:B------:R-:W-:Y:S02]  /*05b0*/  LOP3.LUT R13, R25.reuse, 0x60, RZ, 0x3c, !PT ;  /* 0x00000060190d7812 */ /* 0x040fe400078e3cff */
[----:B------:R-:W-:Y:S02]  /*05c0*/  LOP3.LUT R15, R25, 0x70, RZ, 0x3c, !PT ;  /* 0x00000070190f7812 */ /* 0x000fe400078e3cff */
[----:B------:R-:W-:Y:S02]  /*05d0*/  MOV R56, 0x3f800000 ;  /* 0x3f80000000387802 */ /* 0x000fe40000000f00 */
[----:B------:R-:W-:Y:S02]  /*05e0*/  MOV R40, 0xff800000 ;  /* 0xff80000000287802 */ /* 0x000fe40000000f00 */
[----:B------:R-:W-:Y:S02]  /*05f0*/  MOV R55, 0x3f800000 ;  /* 0x3f80000000377802 */ /* 0x000fe40000000f00 */
[----:B------:R-:W-:-:S02]  /*0600*/  MOV R54, 0x3f800000 ;  /* 0x3f80000000367802 */ /* 0x000fc40000000f00 */
[----:B------:R-:W-:Y:S02]  /*0610*/  MOV R53, 0x3f800000 ;  /* 0x3f80000000357802 */ /* 0x000fe40000000f00 */
[C---:B------:R-:W-:Y:S02]  /*0620*/  LOP3.LUT R76, R73.reuse, 0xe0, RZ, 0xc0, !PT ;  /* 0x000000e0494c7812 */ /* 0x040fe400078ec0ff */
[C---:B------:R-:W-:Y:S02]  /*0630*/  LOP3.LUT R75, R73.reuse, 0xf, RZ, 0xc0, !PT ;  /* 0x0000000f494b7812 */ /* 0x040fe400078ec0ff */
[C---:B------:R-:W-:Y:S02]  /*0640*/  SHF.L.U32 R74, R73.reuse, 0x1, RZ ;  /* 0x00000001494a7819 */ /* 0x040fe400000006ff */
[C---:B------:R-:W-:Y:S02]  /*0650*/  SHF.L.U32 R34, R73.reuse, 0x5, RZ ;  /* 0x0000000549227819 */ /* 0x040fe400000006ff */
[----:B------:R-:W-:Y:S01]  /*0660*/  SHF.L.U32 R36, R73, 0x3, RZ ;  /* 0x0000000349247819 */ /* 0x000fe200000006ff */
[----:B--2---:R-:W-:Y:S04]  /*0670*/  STS.U16 [R25+0x1000], R32 ;  /* 0x0010002019007388 */ /* 0x004fe80000000400 */
[----:B---3--:R-:W-:Y:S04]  /*0680*/  STS.U16 [R25], R24 ;  /* 0x0000001819007388 */ /* 0x008fe80000000400 */
[----:B------:R-:W-:Y:S04]  /*0690*/  STS.U16 [R3+0x200], R28 ;  /* 0x0002001c03007388 */ /* 0x000fe80000000400 */
[----:B------:R-:W-:Y:S04]  /*06a0*/  STS.U16 [R3+0x1200], R2 ;  /* 0x0012000203007388 */ /* 0x000fe80000000400 */
[----:B----4-:R-:W-:Y:S04]  /*06b0*/  STS.U16 [R5+0x400], R26 ;  /* 0x0004001a05007388 */ /* 0x010fe80000000400 */
[----:B------:R0:W-:Y:S04]  /*06c0*/  STS.U16 [R5+0x1400], R6 ;  /* 0x0014000605007388 */ /* 0x0001e80000000400 */
[----:B-----5:R-:W-:Y:S04]  /*06d0*/  STS.U16 [R7+0x600], R20 ;  /* 0x0006001407007388 */ /* 0x020fe80000000400 */
[----:B------:R1:W-:Y:S04]  /*06e0*/  STS.U16 [R7+0x1600], R4 ;  /* 0x0016000407007388 */ /* 0x0003e80000000400 */
[----:B------:R2:W-:Y:S04]  /*06f0*/  STS.U16 [R9+0x800], R22 ;  /* 0x0008001609007388 */ /* 0x0005e80000000400 */
[----:B------:R3:W-:Y:S01]  /*0700*/  STS.U16 [R9+0x1800], R8 ;  /* 0x0018000809007388 */ /* 0x0007e20000000400 */
[----:B0-----:R-:W-:-:S03]  /*0710*/  MOV R5, 0xff800000 ;  /* 0xff80000000057802 */ /* 0x001fc60000000f00 */
[----:B------:R-:W-:Y:S01]  /*0720*/  STS.U16 [R11+0xa00], R30 ;  /* 0x000a001e0b007388 */ /* 0x000fe20000000400 */
[----:B-1----:R-:W-:-:S03]  /*0730*/  MOV R4, 0xff800000 ;  /* 0xff80000000047802 */ /* 0x002fc60000000f00 */
[----:B------:R0:W-:Y:S01]  /*0740*/  STS.U16 [R11+0x1a00], R10 ;  /* 0x001a000a0b007388 */ /* 0x0001e20000000400 */
[----:B------:R-:W-:Y:S01]  /*0750*/  MOV R6, 0xff800000 ;  /* 0xff80000000067802 */ /* 0x000fe20000000f00 */
[----:B------:R-:W-:Y:S02]  /*0760*/  CS2R R20, SRZ ;  /* 0x0000000000147805 */ /* 0x000fe4000001ff00 */
[----:B------:R-:W-:Y:S01]  /*0770*/  STS.U16 [R13+0xc00], R14 ;  /* 0x000c000e0d007388 */ /* 0x000fe20000000400 */
[----:B--2---:R-:W-:Y:S01]  /*0780*/  CS2R R22, SRZ ;  /* 0x0000000000167805 */ /* 0x004fe2000001ff00 */
[----:B---3--:R-:W-:Y:S02]  /*0790*/  CS2R R8, SRZ ;  /* 0x0000000000087805 */ /* 0x008fe4000001ff00 */
[----:B------:R1:W-:Y:S01]  /*07a0*/  STS.U16 [R13+0x1c00], R16 ;  /* 0x001c00100d007388 */ /* 0x0003e20000000400 */
[----:B0-----:R-:W-:-:S03]  /*07b0*/  CS2R R10, SRZ ;  /* 0x00000000000a7805 */ /* 0x001fc6000001ff00 */
[----:B------:R0:W-:Y:S04]  /*07c0*/  STS.U16 [R15+0xe00], R12 ;  /* 0x000e000c0f007388 */ /* 0x0001e80000000400 */
[----:B------:R2:W-:Y:S01]  /*07d0*/  STS.U16 [R15+0x1e00], R18 ;  /* 0x001e00120f007388 */ /* 0x0005e20000000400 */
[----:B-1----:R-:W-:Y:S01]  /*07e0*/  CS2R R16, SRZ ;  /* 0x0000000000107805 */ /* 0x002fe2000001ff00 */
[----:B0-----:R-:W-:Y:S01]  /*07f0*/  CS2R R12, SRZ ;  /* 0x00000000000c7805 */ /* 0x001fe2000001ff00 */
[----:B--2---:R-:W-:Y:S01]  /*0800*/  CS2R R18, SRZ ;  /* 0x0000000000127805 */ /* 0x004fe2000001ff00 */
[----:B------:R-:W-:Y:S01]  /*0810*/  CS2R R14, SRZ ;  /* 0x00000000000e7805 */ /* 0x000fe2000001ff00 */
[----:B------:R-:W-:Y:S05]  /*0820*/  @!P0 BRA `(.L_x_0) ;  /* 0x0000188000008947 */ /* 0x000fea0003800000 */
[----:B------:R-:W-:Y:S01]  /*0830*/  IMAD R0, R77, c[0x0][0x1a0], RZ ;  /* 0x000068004d007a24 */ /* 0x000fe200078e02ff */
[----:B------:R-:W-:Y:S01]  /*0840*/  LOP3.LUT R5, R73, 0x1f, RZ, 0xc0, !PT ;  /* 0x0000001f49057812 */ /* 0x000fe200078ec0ff */
[----:B------:R-:W-:Y:S01]  /*0850*/  IMAD R4, R75, c[0x0][0x1a8], RZ ;  /* 0x00006a004b047a24 */ /* 0x000fe200078e02ff */
[----:B------:R-:W-:Y:S01]  /*0860*/  LOP3.LUT R8, R36, 0x30, RZ, 0xc0, !PT ;  /* 0x0000003024087812 */ /* 0x000fe200078ec0ff */
[----:B------:R-:W-:Y:S01]  /*0870*/  IMAD R2, R77, c[0x0][0x1b0], RZ ;  /* 0x00006c004d027a24 */ /* 0x000fe200078e02ff */
[----:B------:R-:W-:Y:S01]  /*0880*/  SHF.L.U32 R3, R0, 0x1, RZ ;  /* 0x0000000100037819 */ /* 0x000fe200000006ff */
[----:B------:R-:W-:Y:S01]  /*0890*/  IMAD R5, R5, c[0x0][0x1b4], RZ ;  /* 0x00006d0005057a24 */ /* 0x000fe200078e02ff */
[----:B------:R-:W-:Y:S01]  /*08a0*/  SHF.L.U32 R6, R4, 0x1, RZ ;  /* 0x0000000104067819 */ /* 0x000fe200000006ff */
[----:B------:R-:W-:Y:S01]  /*08b0*/  IMAD.HI R0, R0, 0x2, RZ ;  /* 0x0000000200007827 */ /* 0x000fe200078e02ff */
[----:B------:R-:W-:Y:S01]  /*08c0*/  SHF.R.U32.HI R10, RZ, 0x5, R73 ;  /* 0x00000005ff0a7819 */ /* 0x000fe20000011649 */
[----:B------:R-:W-:Y:S01]  /*08d0*/  CS2R R16, SRZ ;  /* 0x0000000000107805 */ /* 0x000fe2000001ff00 */
[----:B------:R-:W-:Y:S01]  /*08e0*/  IADD3 R69, P0, P1, R6, c[0x0][0x168], R3 ;  /* 0x00005a0006457a10 */ /* 0x000fe2000791e003 */
[----:B------:R-:W-:Y:S01]  /*08f0*/  IMAD.HI R3, R4, 0x2, RZ ;  /* 0x0000000204037827 */ /* 0x000fe200078e02ff */
[C---:B------:R-:W-:Y:S01]  /*0900*/  SHF.L.U32 R4, R2.reuse, 0x1, RZ ;  /* 0x0000000102047819 */ /* 0x040fe200000006ff */
[----:B------:R-:W-:Y:S01]  /*0910*/  CS2R R18, SRZ ;  /* 0x0000000000127805 */ /* 0x000fe2000001ff00 */
[C---:B------:R-:W-:Y:S01]  /*0920*/  SHF.L.U32 R7, R5.reuse, 0x1, RZ ;  /* 0x0000000105077819 */ /* 0x040fe200000006ff */
[----:B------:R-:W-:Y:S01]  /*0930*/  IMAD.HI R5, R5, 0x2, RZ ;  /* 0x0000000205057827 */ /* 0x000fe200078e02ff */
[----:B------:R-:W-:Y:S01]  /*0940*/  IADD3.X R9, R3, c[0x0][0x16c], R0, P0, P1 ;  /* 0x00005b0003097a10 */ /* 0x000fe200007e2400 */
[----:B------:R-:W-:Y:S01]  /*0950*/  CS2R R20, SRZ ;  /* 0x0000000000147805 */ /* 0x000fe2000001ff00 */
[----:B------:R-:W-:Y:S01]  /*0960*/  LOP3.LUT R3, R73, 0x7, RZ, 0xc0, !PT ;  /* 0x0000000749037812 */ /* 0x000fe200078ec0ff */
[----:B------:R-:W-:Y:S01]  /*0970*/  IMAD.HI R0, R2, 0x2, RZ ;  /* 0x0000000202007827 */ /* 0x000fe200078e02ff */
[----:B------:R-:W-:Y:S01]  /*0980*/  IADD3 R58, P0, P1, R7, c[0x0][0x170], R4 ;  /* 0x00005c00073a7a10 */ /* 0x000fe2000791e004 */
[----:B------:R-:W-:Y:S01]  /*0990*/  CS2R R22, SRZ ;  /* 0x0000000000167805 */ /* 0x000fe2000001ff00 */
[----:B------:R-:W-:Y:S01]  /*09a0*/  LEA R57, R3, R8, 0x6 ;  /* 0x0000000803397211 */ /* 0x000fe200078e30ff */
[----:B------:R-:W-:Y:S01]  /*09b0*/  CS2R R14, SRZ ;  /* 0x00000000000e7805 */ /* 0x000fe2000001ff00 */
[----:B------:R-:W-:-:S02]  /*09c0*/  IADD3.X R8, R5, c[0x0][0x174], R0, P0, P1 ;  /* 0x00005d0005087a10 */ /* 0x000fc400007e2400 */
[----:B------:R-:W-:Y:S02]  /*09d0*/  LOP3.LUT R6, R73, 0x10, RZ, 0xc0, !PT ;  /* 0x0000001049067812 */ /* 0x000fe400078ec0ff */
[C---:B------:R-:W-:Y:S02]  /*09e0*/  SHF.L.U32 R4, R3.reuse, 0x4, RZ ;  /* 0x0000000403047819 */ /* 0x040fe400000006ff */
[----:B------:R-:W-:Y:S02]  /*09f0*/  SGXT.U32 R0, R10, 0x3 ;  /* 0x000000030a00781a */ /* 0x000fe40000000000 */
[--C-:B------:R-:W-:Y:S02]  /*0a00*/  SHF.R.S32.HI R12, RZ, 0x2, R73.reuse ;  /* 0x00000002ff0c7819 */ /* 0x100fe40000011449 */
[----:B------:R-:W-:Y:S02]  /*0a10*/  LOP3.LUT R7, R4, 0xe0, R73, 0x78, !PT ;  /* 0x000000e004077812 */ /* 0x000fe400078e7849 */
[----:B------:R-:W-:Y:S01]  /*0a20*/  LEA R62, R3, R6, 0x1 ;  /* 0x00000006033e7211 */ /* 0x000fe200078e08ff */
[----:B------:R-:W-:Y:S01]  /*0a30*/  IMAD R3, R0, c[0x0][0x1b8], RZ ;  /* 0x00006e0000037a24 */ /* 0x000fe200078e02ff */
[----:B------:R-:W-:-:S02]  /*0a40*/  SGXT R4, R12, 0x1 ;  /* 0x000000010c04781a */ /* 0x000fc40000000200 */
[----:B------:R-:W-:Y:S01]  /*0a50*/  MOV R10, c[0x0][0x1b8] ;  /* 0x00006e00000a7a02 */ /* 0x000fe20000000f00 */
[----:B------:R-:W-:Y:S01]  /*0a60*/  CS2R R12, SRZ ;  /* 0x00000000000c7805 */ /* 0x000fe2000001ff00 */
[----:B------:R-:W-:Y:S02]  /*0a70*/  SHF.R.U32.HI R11, RZ, 0x4, R73 ;  /* 0x00000004ff0b7819 */ /* 0x000fe40000011649 */
[----:B------:R-:W-:Y:S02]  /*0a80*/  LOP3.LUT R5, R4, 0x90, RZ, 0xc0, !PT ;  /* 0x0000009004057812 */ /* 0x000fe400078ec0ff */
[----:B------:R-:W-:Y:S02]  /*0a90*/  LEA R4, R10, R3, 0x3 ;  /* 0x000000030a047211 */ /* 0x000fe400078e18ff */
[----:B------:R-:W-:Y:S02]  /*0aa0*/  SGXT.U32 R2, R11, 0x4 ;  /* 0x000000040b02781a */ /* 0x000fe40000000000 */
[----:B------:R-:W-:Y:S01]  /*0ab0*/  LOP3.LUT R7, R7, 0x10, R74, 0x78, !PT ;  /* 0x0000001007077812 */ /* 0x000fe200078e784a */
[----:B------:R-:W-:Y:S01]  /*0ac0*/  CS2R R10, SRZ ;  /* 0x00000000000a7805 */ /* 0x000fe2000001ff00 */
[-C--:B------:R-:W-:Y:S01]  /*0ad0*/  LEA R66, P1, R3, R58.reuse, 0x1 ;  /* 0x0000003a03427211 */ /* 0x080fe200078208ff */
[----:B------:R-:W-:Y:S01]  /*0ae0*/  IMAD R2, R2, c[0x0][0x1a4], RZ ;  /* 0x0000690002027a24 */ /* 0x000fe200078e02ff */
[----:B------:R-:W-:-:S02]  /*0af0*/  LEA R58, P2, R4, R58, 0x1 ;  /* 0x0000003a043a7211 */ /* 0x000fc400078408ff */
[----:B------:R-:W-:Y:S02]  /*0b00*/  LEA R62, R62, R7, 0x8 ;  /* 0x000000073e3e7211 */ /* 0x000fe400078e40ff */
[----:B------:R-:W-:Y:S02]  /*0b10*/  MOV R7, c[0x0][0x1a4] ;  /* 0x0000690000077a02 */ /* 0x000fe40000000f00 */
[----:B------:R-:W-:Y:S02]  /*0b20*/  LEA.HI.X.SX32 R59, R4, R8, 0x1, P2 ;  /* 0x00000008043b7211 */ /* 0x000fe400010f0eff */
[----:B------:R-:W-:Y:S02]  /*0b30*/  SHF.R.S32.HI R4, RZ, 0x6, R73 ;  /* 0x00000006ff047819 */ /* 0x000fe40000011449 */
[----:B------:R-:W-:Y:S02]  /*0b40*/  LEA R70, P0, R2, R69, 0x1 ;  /* 0x0000004502467211 */ /* 0x000fe400078008ff */
[----:B------:R-:W-:-:S02]  /*0b50*/  LEA R0, R7, R2, 0x4 ;  /* 0x0000000207007211 */ /* 0x000fc400078e20ff */
[----:B------:R-:W-:Y:S02]  /*0b60*/  LOP3.LUT R5, R5, 0x60, R34, 0xf8, !PT ;  /* 0x0000006005057812 */ /* 0x000fe400078ef822 */
[----:B------:R-:W-:Y:S02]  /*0b70*/  SGXT R4, R4, 0x1 ;  /* 0x000000010404781a */ /* 0x000fe40000000200 */
[----:B------:R-:W-:Y:S02]  /*0b80*/  LEA.HI.X.SX32 R71, R2, R9, 0x1, P0 ;  /* 0x0000000902477211 */ /* 0x000fe400000f0eff */
[----:B------:R-:W-:Y:S02]  /*0b90*/  LEA R68, P0, R0, R69, 0x1 ;  /* 0x0000004500447211 */ /* 0x000fe400078008ff */
[----:B------:R-:W-:Y:S02]  /*0ba0*/  SHF.R.U32.HI R60, RZ, 0x2, R73 ;  /* 0x00000002ff3c7819 */ /* 0x000fe40000011649 */
[----:B------:R-:W-:-:S02]  /*0bb0*/  LOP3.LUT R5, R5, 0x10, R74, 0x78, !PT ;  /* 0x0000001005057812 */ /* 0x000fc400078e784a */
[----:B------:R-:W-:Y:S02]  /*0bc0*/  LOP3.LUT R63, R4, 0x90, RZ, 0xc0, !PT ;  /* 0x00000090043f7812 */ /* 0x000fe400078ec0ff */
[----:B------:R-:W-:Y:S02]  /*0bd0*/  LEA.HI.X.SX32 R69, R0, R9, 0x1, P0 ;  /* 0x0000000900457211 */ /* 0x000fe400000f0eff */
[----:B------:R-:W-:Y:S02]  /*0be0*/  LEA.HI.X.SX32 R67, R3, R8, 0x1, P1 ;  /* 0x0000000803437211 */ /* 0x000fe400008f0eff */
[----:B------:R-:W-:Y:S01]  /*0bf0*/  LOP3.LUT R60, R25, 0x30, R60, 0x78, !PT ;  /* 0x00000030193c7812 */ /* 0x000fe200078e783c */
[----:B------:R-:W-:Y:S01]  /*0c00*/  CS2R R2, SRZ ;  /* 0x0000000000027805 */ /* 0x000fe2000001ff00 */
[----:B------:R-:W-:Y:S01]  /*0c10*/  LEA R61, R6, R5, 0x4 ;  /* 0x00000005063d7211 */ /* 0x000fe200078e20ff */
[----:B------:R-:W-:Y:S01]  /*0c20*/  CS2R R8, SRZ ;  /* 0x0000000000087805 */ /* 0x000fe2000001ff00 */
[----:B------:R-:W-:-:S02]  /*0c30*/  MOV R49, 0xff800000 ;  /* 0xff80000000317802 */ /* 0x000fc40000000f00 */
[----:B------:R-:W-:Y:S02]  /*0c40*/  MOV R56, 0x3f800000 ;  /* 0x3f80000000387802 */ /* 0x000fe40000000f00 */
[----:B------:R-:W-:Y:S02]  /*0c50*/  MOV R0, RZ ;  /* 0x000000ff00007202 */ /* 0x000fe40000000f00 */
[----:B------:R-:W-:Y:S02]  /*0c60*/  MOV R55, 0x3f800000 ;  /* 0x3f80000000377802 */ /* 0x000fe40000000f00 */
[----:B------:R-:W-:Y:S02]  /*0c70*/  MOV R54, 0x3f800000 ;  /* 0x3f80000000367802 */ /* 0x000fe40000000f00 */
[----:B------:R-:W-:Y:S02]  /*0c80*/  MOV R53, 0x3f800000 ;  /* 0x3f80000000357802 */ /* 0x000fe40000000f00 */
[----:B------:R-:W-:-:S02]  /*0c90*/  MOV R48, 0xff800000 ;  /* 0xff80000000307802 */ /* 0x000fc40000000f00 */
[----:B------:R-:W-:Y:S02]  /*0ca0*/  MOV R7, 0xff800000 ;  /* 0xff80000000077802 */ /* 0x000fe40000000f00 */
[----:B------:R-:W-:Y:S02]  /*0cb0*/  MOV R52, 0xff800000 ;  /* 0xff80000000347802 */ /* 0x000fe40000000f00 */
[--C-:B------:R-:W-:Y:S02]  /*0cc0*/  LOP3.LUT R57, R57, 0x30, R74.reuse, 0x78, !PT ;  /* 0x0000003039397812 */ /* 0x100fe400078e784a */
[----:B------:R-:W-:Y:S02]  /*0cd0*/  LOP3.LUT R63, R63, 0x17e, R74, 0x78, !PT ;  /* 0x0000017e3f3f7812 */ /* 0x000fe400078e784a */
.L_x_1:
[----:B------:R-:W-:-:S04]  /*0ce0*/  IMAD.WIDE R36, R0, 0x2, R70 ;  /* 0x0000000200247825 */ /* 0x000fc800078e0246 */
[----:B------:R-:W-:Y:S02]  /*0cf0*/  IMAD.WIDE R4, R0, 0x2, R68 ;  /* 0x0000000200047825 */ /* 0x000fe400078e0244 */
[----:B------:R-:W2:Y:S04]  /*0d00*/  LDG.E.U16 R36, [R36.64] ;  /* 0x0000000424247981 */ /* 0x000ea8000c1e1500 */
[----:B------:R-:W3:Y:S04]  /*0d10*/  LDG.E.U16 R4, [R4.64] ;  /* 0x0000000404047981 */ /* 0x000ee8000c1e1500 */
[----:B------:R-:W-:Y:S06]  /*0d20*/  BAR.SYNC.DEFER_BLOCKING 0x0 ;  /* 0x0000000000007b1d */ /* 0x000fec0000010000 */
[----:B--2---:R-:W-:Y:S04]  /*0d30*/  STS.U16 [R63+0x2000], R36 ;  /* 0x002000243f007388 */ /* 0x004fe80000000400 */
[----:B---3--:R-:W-:Y:S04]  /*0d40*/  STS.U16 [R63+0x2200], R4 ;  /* 0x002200043f007388 */ /* 0x008fe80000000400 */
[----:B------:R-:W-:Y:S06]  /*0d50*/  BAR.SYNC.DEFER_BLOCKING 0x0 ;  /* 0x0000000000007b1d */ /* 0x000fec0000010000 */
[----:B------:R-:W-:Y:S04]  /*0d60*/  LDSM.16.MT88.4 R40, [R62] ;  /* 0x000000003e28783b */ /* 0x000fe80000004200 */
[----:B------:R-:W0:Y:S04]  /*0d70*/  LDSM.16.M88.4 R32, [R61+0x2000] ;  /* 0x002000003d20783b */ /* 0x000e280000000200 */
[----:B------:R-:W1:Y:S01]  /*0d80*/  LDSM.16.M88.4 R44, [R61+0x2200] ;  /* 0x002200003d2c783b */ /* 0x000e620000000200 */
[C---:B0-----:R-:W-:Y:S08]  /*0d90*/  HMMA.16816.F32.BF16 R24, R40.reuse, R32, RZ ;  /* 0x000000202818723c */ /* 0x041ff000000418ff */
[C---:B------:R-:W-:Y:S08]  /*0da0*/  HMMA.16816.F32.BF16 R28, R40.reuse, R34, RZ ;  /* 0x00000022281c723c */ /* 0x040ff000000418ff */
[C---:B-1----:R-:W-:Y:S08]  /*0db0*/  HMMA.16816.F32.BF16 R36, R40.reuse, R44, RZ ;  /* 0x0000002c2824723c */ /* 0x042ff000000418ff */
[----:B------:R-:W-:Y:S01]  /*0dc0*/  FMUL R6, R24, c[0x0][0x188] ;  /* 0x0000620018067a20 */ /* 0x000fe20000400000 */
[----:B------:R-:W-:Y:S01]  /*0dd0*/  HMMA.16816.F32.BF16 R40, R40, R46, RZ ;  /* 0x0000002e2828723c */ /* 0x000fe200000418ff */
[----:B------:R-:W-:-:S05]  /*0de0*/  FMUL R5, R25, c[0x0][0x188] ;  /* 0x0000620019057a20 */ /* 0x000fca0000400000 */
[----:B------:R-:W-:Y:S01]  /*0df0*/  FMNMX R6, R6, R5, !PT ;  /* 0x0000000506067209 */ /* 0x000fe20007800000 */
[----:B------:R-:W-:Y:S02]  /*0e00*/  FMUL R5, R28, c[0x0][0x188] ;  /* 0x000062001c057a20 */ /* 0x000fe40000400000 */
[----:B------:R-:W-:-:S03]  /*0e10*/  FMUL R4, R29, c[0x0][0x188] ;  /* 0x000062001d047a20 */ /* 0x000fc60000400000 */
[----:B------:R-:W-:-:S04]  /*0e20*/  FMNMX R5, R5, R6, !PT ;  /* 0x0000000605057209 */ /* 0x000fc80007800000 */
[----:B------:R-:W-:Y:S01]  /*0e30*/  FMNMX R4, R4, R5, !PT ;  /* 0x0000000504047209 */ /* 0x000fe20007800000 */
[----:B------:R-:W-:-:S05]  /*0e40*/  FMUL R5, R36, c[0x0][0x188] ;  /* 0x0000620024057a20 */ /* 0x000fca0000400000 */
[----:B------:R-:W-:Y:S01]  /*0e50*/  FMNMX R5, R5, R4, !PT ;  /* 0x0000000405057209 */ /* 0x000fe20007800000 */
[----:B------:R-:W-:-:S05]  /*0e60*/  FMUL R4, R37, c[0x0][0x188] ;  /* 0x0000620025047a20 */ /* 0x000fca0000400000 */
[----:B------:R-:W-:Y:S01]  /*0e70*/  FMNMX R5, R4, R5, !PT ;  /* 0x0000000504057209 */ /* 0x000fe20007800000 */
[----:B------:R-:W-:-:S05]  /*0e80*/  FMUL R4, R40, c[0x0][0x188] ;  /* 0x0000620028047a20 */ /* 0x000fca0000400000 */
[----:B------:R-:W-:Y:S01]  /*0e90*/  FMNMX R5, R4, R5, !PT ;  /* 0x0000000504057209 */ /* 0x000fe20007800000 */
[----:B------:R-:W-:-:S05]  /*0ea0*/  FMUL R4, R41, c[0x0][0x188] ;  /* 0x0000620029047a20 */ /* 0x000fca0000400000 */
[----:B------:R-:W-:-:S05]  /*0eb0*/  FMNMX R5, R4, R5, !PT ;  /* 0x0000000504057209 */ /* 0x000fca0007800000 */
[----:B------:R-:W0:Y:S02]  /*0ec0*/  SHFL.BFLY PT, R4, R5, 0x2, 0x1f ;  /* 0x0c401f0005047f89 */ /* 0x000e2400000e0000 */
[----:B0-----:R-:W-:-:S05]  /*0ed0*/  FMNMX R6, R5, R4, !PT ;  /* 0x0000000405067209 */ /* 0x001fca0007800000 */
[----:B------:R-:W0:Y:S02]  /*0ee0*/  SHFL.BFLY PT, R51, R6, 0x1, 0x1f ;  /* 0x0c201f0006337f89 */ /* 0x000e2400000e0000 */
[----:B0-----:R-:W-:Y:S01]  /*0ef0*/  FMNMX R4, R6, R51, !PT ;  /* 0x0000003306047209 */ /* 0x001fe20007800000 */
[----:B------:R-:W-:-:S03]  /*0f00*/  FMUL R6, R26, c[0x0][0x188] ;  /* 0x000062001a067a20 */ /* 0x000fc60000400000 */
[----:B------:R-:W-:-:S05]  /*0f10*/  FMNMX R4, R4, R49, !PT ;  /* 0x0000003104047209 */ /* 0x000fca0007800000 */
[--C-:B------:R-:W-:Y:S02]  /*0f20*/  FFMA R25, R25, c[0x0][0x188], -R4.reuse ;  /* 0x0000620019197a23 */ /* 0x100fe40000000804 */
[----:B------:R-:W-:Y:S02]  /*0f30*/  FFMA R24, R24, c[0x0][0x188], -R4 ;  /* 0x0000620018187a23 */ /* 0x000fe40000000804 */
[----:B------:R-:W-:Y:S02]  /*0f40*/  FMUL R51, R25, 1.4426950216293334961 ;  /* 0x3fb8aa3b19337820 */ /* 0x000fe40000400000 */
[----:B------:R-:W-:Y:S02]  /*0f50*/  FMUL R25, R27, c[0x0][0x188] ;  /* 0x000062001b197a20 */ /* 0x000fe40000400000 */
[----:B------:R-:W-:Y:S02]  /*0f60*/  FMUL R50, R24, 1.4426950216293334961 ;  /* 0x3fb8aa3b18327820 */ /* 0x000fe40000400000 */
[----:B------:R-:W-:Y:S01]  /*0f70*/  MUFU.EX2 R51, R51 ;  /* 0x0000003300337308 */ /* 0x000fe20000000800 */
[----:B------:R-:W-:Y:S01]  /*0f80*/  FMNMX R25, R6, R25, !PT ;  /* 0x0000001906197209 */ /* 0x000fe20007800000 */
[----:B------:R-:W-:-:S02]  /*0f90*/  FMUL R6, R30, c[0x0][0x188] ;  /* 0x000062001e067a20 */ /* 0x000fc40000400000 */
[--C-:B------:R-:W-:Y:S02]  /*0fa0*/  FFMA R28, R28, c[0x0][0x188], -R4.reuse ;  /* 0x000062001c1c7a23 */ /* 0x100fe40000000804 */
[--C-:B------:R-:W-:Y:S01]  /*0fb0*/  FFMA R29, R29, c[0x0][0x188], -R4.reuse ;  /* 0x000062001d1d7a23 */ /* 0x100fe20000000804 */
[----:B------:R-:W-:Y:S01]  /*0fc0*/  FMNMX R25, R6, R25, !PT ;  /* 0x0000001906197209 */ /* 0x000fe20007800000 */
[----:B------:R-:W-:Y:S01]  /*0fd0*/  FMUL R6, R31, c[0x0][0x188] ;  /* 0x000062001f067a20 */ /* 0x000fe20000400000 */
[----:B------:R-:W0:Y:S01]  /*0fe0*/  MUFU.EX2 R24, R50 ;  /* 0x0000003200187308 */ /* 0x000e220000000800 */
[----:B------:R-:W-:Y:S02]  /*0ff0*/  FMUL R28, R28, 1.4426950216293334961 ;  /* 0x3fb8aa3b1c1c7820 */ /* 0x000fe40000400000 */
[----:B------:R-:W-:Y:S01]  /*1000*/  FFMA R36, R36, c[0x0][0x188], -R4 ;  /* 0x0000620024247a23 */ /* 0x000fe20000000804 */
[----:B------:R-:W-:Y:S01]  /*1010*/  FMNMX R25, R6, R25, !PT ;  /* 0x0000001906197209 */ /* 0x000fe20007800000 */
[----:B------:R-:W-:-:S02]  /*1020*/  FMUL R6, R38, c[0x0][0x188] ;  /* 0x0000620026067a20 */ /* 0x000fc40000400000 */
[----:B------:R-:W-:Y:S02]  /*1030*/  FMUL R29, R29, 1.4426950216293334961 ;  /* 0x3fb8aa3b1d1d7820 */ /* 0x000fe40000400000 */
[----:B------:R-:W-:Y:S01]  /*1040*/  FMUL R36, R36, 1.4426950216293334961 ;  /* 0x3fb8aa3b24247820 */ /* 0x000fe20000400000 */
[----:B------:R-:W-:Y:S01]  /*1050*/  FMNMX R25, R6, R25, !PT ;  /* 0x0000001906197209 */ /* 0x000fe20007800000 */
[----:B------:R-:W-:Y:S01]  /*1060*/  FMUL R6, R39, c[0x0][0x188] ;  /* 0x0000620027067a20 */ /* 0x000fe20000400000 */
[----:B------:R-:W-:Y:S01]  /*1070*/  MUFU.EX2 R65, R29 ;  /* 0x0000001d00417308 */ /* 0x000fe20000000800 */
[--C-:B------:R-:W-:Y:S02]  /*1080*/  FFMA R37, R37, c[0x0][0x188], -R4.reuse ;  /* 0x0000620025257a23 */ /* 0x100fe40000000804 */
[----:B------:R-:W-:Y:S01]  /*1090*/  FFMA R40, R40, c[0x0][0x188], -R4 ;  /* 0x0000620028287a23 */ /* 0x000fe20000000804 */
[----:B------:R-:W-:Y:S01]  /*10a0*/  FMNMX R25, R6, R25, !PT ;  /* 0x0000001906197209 */ /* 0x000fe20007800000 */
[----:B------:R-:W-:-:S02]  /*10b0*/  FMUL R6, R42, c[0x0][0x188] ;  /* 0x000062002a067a20 */ /* 0x000fc40000400000 */
[----:B0-----:R-:W-:Y:S01]  /*10c0*/  FADD R5, R24, R51 ;  /* 0x0000003318057221 */ /* 0x001fe20000000000 */
[----:B------:R-:W-:Y:S01]  /*10d0*/  F2FP.BF16.PACK_AB R24, R51, R24 ;  /* 0x000000183318723e */ /* 0x000fe200000010ff */
[----:B------:R-:W-:Y:S01]  /*10e0*/  MUFU.EX2 R36, R36 ;  /* 0x0000002400247308 */ /* 0x000fe20000000800 */
[----:B------:R-:W-:Y:S01]  /*10f0*/  FMNMX R25, R6, R25, !PT ;  /* 0x0000001906197209 */ /* 0x000fe20007800000 */
[----:B------:R-:W-:Y:S02]  /*1100*/  FMUL R6, R43, c[0x0][0x188] ;  /* 0x000062002b067a20 */ /* 0x000fe40000400000 */
[----:B------:R-:W-:Y:S02]  /*1110*/  FMUL R37, R37, 1.4426950216293334961 ;  /* 0x3fb8aa3b25257820 */ /* 0x000fe40000400000 */
[----:B------:R-:W-:Y:S01]  /*1120*/  FFMA R41, R41, c[0x0][0x188], -R4 ;  /* 0x0000620029297a23 */ /* 0x000fe20000000804 */
[----:B------:R-:W-:Y:S01]  /*1130*/  FMNMX R50, R6, R25, !PT ;  /* 0x0000001906327209 */ /* 0x000fe20007800000 */
[----:B------:R0:W1:Y:S02]  /*1140*/  MUFU.EX2 R51, R28 ;  /* 0x0000001c00337308 */ /* 0x0000640000000800 */
[----:B------:R-:W-:-:S02]  /*1150*/  FMUL R41, R41, 1.4426950216293334961 ;  /* 0x3fb8aa3b29297820 */ /* 0x000fc40000400000 */
[----:B------:R-:W2:Y:S01]  /*1160*/  SHFL.BFLY PT, R25, R50, 0x2, 0x1f ;  /* 0x0c401f0032197f89 */ /* 0x000ea200000e0000 */
[----:B0-----:R-:W-:-:S06]  /*1170*/  FMUL R28, R40, 1.4426950216293334961 ;  /* 0x3fb8aa3b281c7820 */ /* 0x001fcc0000400000 */
[----:B------:R-:W-:Y:S01]  /*1180*/  MUFU.EX2 R28, R28 ;  /* 0x0000001c001c7308 */ /* 0x000fe20000000800 */
[----:B--2---:R-:W-:-:S07]  /*1190*/  FMNMX R6, R50, R25, !PT ;  /* 0x0000001932067209 */ /* 0x004fce0007800000 */
[----:B------:R-:W0:Y:S01]  /*11a0*/  MUFU.EX2 R50, R37 ;  /* 0x0000002500327308 */ /* 0x000e220000000800 */
[----:B------:R-:W2:Y:S02]  /*11b0*/  SHFL.BFLY PT, R25, R6, 0x1, 0x1f ;  /* 0x0c201f0006197f89 */ /* 0x000ea400000e0000 */
[----:B--2---:R-:W-:Y:S01]  /*11c0*/  FMNMX R25, R6, R25, !PT ;  /* 0x0000001906197209 */ /* 0x004fe20007800000 */
[----:B-1----:R-:W-:-:S03]  /*11d0*/  FADD R6, R51, R5 ;  /* 0x0000000533067221 */ /* 0x002fc60000000000 */
[----:B------:R-:W-:Y:S01]  /*11e0*/  FMNMX R5, R25, R48, !PT ;  /* 0x0000003019057209 */ /* 0x000fe20007800000 */
[----:B------:R-:W-:Y:S01]  /*11f0*/  FADD R29, R65, R6 ;  /* 0x00000006411d7221 */ /* 0x000fe20000000000 */
[----:B------:R-:W1:Y:S03]  /*1200*/  MUFU.EX2 R25, R41 ;  /* 0x0000002900197308 */ /* 0x000e660000000800 */
[----:B------:R-:W-:Y:S02]  /*1210*/  FADD R29, R36, R29 ;  /* 0x0000001d241d7221 */ /* 0x000fe40000000000 */
[----:B------:R-:W-:Y:S02]  /*1220*/  FFMA R26, R26, c[0x0][0x188], -R5 ;  /* 0x000062001a1a7a23 */ /* 0x000fe40000000805 */
[----:B0-----:R-:W-:Y:S02]  /*1230*/  FADD R29, R50, R29 ;  /* 0x0000001d321d7221 */ /* 0x001fe40000000000 */
[----:B------:R-:W-:-:S02]  /*1240*/  FMUL R37, R26, 1.4426950216293334961 ;  /* 0x3fb8aa3b1a257820 */ /* 0x000fc40000400000 */
[----:B------:R-:W-:Y:S02]  /*1250*/  FFMA R6, R27, c[0x0][0x188], -R5 ;  /* 0x000062001b067a23 */ /* 0x000fe40000000805 */
[----:B------:R-:W-:Y:S01]  /*1260*/  FADD R26, R28, R29 ;  /* 0x0000001d1c1a7221 */ /* 0x000fe20000000000 */
[----:B------:R0:W-:Y:S01]  /*1270*/  MUFU.EX2 R27, R37 ;  /* 0x00000025001b7308 */ /* 0x0001e20000000800 */
[----:B------:R-:W-:Y:S02]  /*1280*/  FMUL R29, R6, 1.4426950216293334961 ;  /* 0x3fb8aa3b061d7820 */ /* 0x000fe40000400000 */
[----:B-1----:R-:W-:Y:S02]  /*1290*/  FADD R6, R25, R26 ;  /* 0x0000001a19067221 */ /* 0x002fe40000000000 */
[--C-:B------:R-:W-:Y:S02]  /*12a0*/  FFMA R30, R30, c[0x0][0x188], -R5.reuse ;  /* 0x000062001e1e7a23 */ /* 0x100fe40000000805 */
[----:B------:R-:W-:Y:S01]  /*12b0*/  FFMA R31, R31, c[0x0][0x188], -R5 ;  /* 0x000062001f1f7a23 */ /* 0x000fe20000000805 */
[----:B------:R-:W1:Y:S01]  /*12c0*/  SHFL.BFLY PT, R26, R6, 0x2, 0x1f ;  /* 0x0c401f00061a7f89 */ /* 0x000e6200000e0000 */
[----:B------:R-:W2:Y:S01]  /*12d0*/  MUFU.EX2 R29, R29 ;  /* 0x0000001d001d7308 */ /* 0x000ea20000000800 */
[----:B------:R-:W-:-:S02]  /*12e0*/  FMUL R30, R30, 1.4426950216293334961 ;  /* 0x3fb8aa3b1e1e7820 */ /* 0x000fc40000400000 */
[--C-:B------:R-:W-:Y:S02]  /*12f0*/  FFMA R38, R38, c[0x0][0x188], -R5.reuse ;  /* 0x0000620026267a23 */ /* 0x100fe40000000805 */
[----:B------:R-:W-:Y:S02]  /*1300*/  FMUL R31, R31, 1.4426950216293334961 ;  /* 0x3fb8aa3b1f1f7820 */ /* 0x000fe40000400000 */
[----:B0-----:R-:W-:Y:S01]  /*1310*/  FMUL R37, R38, 1.4426950216293334961 ;  /* 0x3fb8aa3b26257820 */ /* 0x001fe20000400000 */
[----:B------:R2:W0:Y:S01]  /*1320*/  MUFU.EX2 R41, R30 ;  /* 0x0000001e00297308 */ /* 0x0004220000000800 */
[--C-:B------:R-:W-:Y:S02]  /*1330*/  FFMA R39, R39, c[0x0][0x188], -R5.reuse ;  /* 0x0000620027277a23 */ /* 0x100fe40000000805 */
[----:B------:R-:W-:Y:S02]  /*1340*/  FFMA R42, R42, c[0x0][0x188], -R5 ;  /* 0x000062002a2a7a23 */ /* 0x000fe40000000805 */
[----:B------:R-:W-:-:S02]  /*1350*/  FMUL R40, R39, 1.4426950216293334961 ;  /* 0x3fb8aa3b27287820 */ /* 0x000fc40000400000 */
[----:B------:R-:W-:Y:S01]  /*1360*/  FMUL R39, R42, 1.4426950216293334961 ;  /* 0x3fb8aa3b2a277820 */ /* 0x000fe20000400000 */
[----:B------:R3:W4:Y:S01]  /*1370*/  MUFU.EX2 R64, R31 ;  /* 0x0000001f00407308 */ /* 0x0007220000000800 */
[----:B------:R-:W-:Y:S02]  /*1380*/  FFMA R43, R43, c[0x0][0x188], -R5 ;  /* 0x000062002b2b7a23 */ /* 0x000fe40000000805 */
[----:B--2---:R-:W-:Y:S02]  /*1390*/  FADD R30, R27, R29 ;  /* 0x0000001d1b1e7221 */ /* 0x004fe40000000000 */
[----:B------:R-:W-:Y:S02]  /*13a0*/  FADD R38, -R4, R49 ;  /* 0x0000003104267221 */ /* 0x000fe40000000100 */
[----:B-1----:R-:W-:Y:S01]  /*13b0*/  FADD R26, R6, R26 ;  /* 0x0000001a061a7221 */ /* 0x002fe20000000000 */
[----:B------:R-:W1:Y:S01]  /*13c0*/  MUFU.EX2 R37, R37 ;  /* 0x0000002500257308 */ /* 0x000e620000000800 */
[----:B------:R-:W-:-:S02]  /*13d0*/  FMUL R6, R43, 1.4426950216293334961 ;  /* 0x3fb8aa3b2b067820 */ /* 0x000fc40000400000 */
[----:B0-----:R-:W-:Y:S01]  /*13e0*/  FADD R43, R41, R30 ;  /* 0x0000001e292b7221 */ /* 0x001fe20000000000 */
[----:B---3--:R-:W0:Y:S01]  /*13f0*/  SHFL.BFLY PT, R31, R26, 0x1, 0x1f ;  /* 0x0c201f001a1f7f89 */ /* 0x008e2200000e0000 */
[----:B------:R-:W-:-:S03]  /*1400*/  FMUL R38, R38, 1.4426950216293334961 ;  /* 0x3fb8aa3b26267820 */ /* 0x000fc60000400000 */
[----:B------:R-:W2:Y:S01]  /*1410*/  MUFU.EX2 R40, R40 ;  /* 0x0000002800287308 */ /* 0x000ea20000000800 */
[----:B----4-:R-:W-:-:S07]  /*1420*/  FADD R30, R64, R43 ;  /* 0x0000002b401e7221 */ /* 0x010fce0000000000 */
[----:B------:R-:W3:Y:S01]  /*1430*/  MUFU.EX2 R39, R39 ;  /* 0x0000002700277308 */ /* 0x000ee20000000800 */
[----:B-1----:R-:W-:-:S07]  /*1440*/  FADD R49, R37, R30 ;  /* 0x0000001e25317221 */ /* 0x002fce0000000000 */
[----:B------:R-:W1:Y:S01]  /*1450*/  MUFU.EX2 R43, R38 ;  /* 0x00000026002b7308 */ /* 0x000e620000000800 */
[----:B--2---:R-:W-:Y:S02]  /*1460*/  FADD R30, R40, R49 ;  /* 0x00000031281e7221 */ /* 0x004fe40000000000 */
[----:B0-----:R-:W-:Y:S02]  /*1470*/  FADD R31, R26, R31 ;  /* 0x0000001f1a1f7221 */ /* 0x001fe40000000000 */
[----:B---3--:R-:W-:-:S03]  /*1480*/  FADD R49, R39, R30 ;  /* 0x0000001e27317221 */ /* 0x008fc60000000000 */
[----:B------:R-:W0:Y:S01]  /*1490*/  MUFU.EX2 R6, R6 ;  /* 0x0000000600067308 */ /* 0x000e220000000800 */
[----:B------:R-:W-:-:S04]  /*14a0*/  FADD R30, -R5, R48 ;  /* 0x00000030051e7221 */ /* 0x000fc80000000100 */
[----:B------:R-:W-:Y:S02]  /*14b0*/  FMUL R42, R30, 1.4426950216293334961 ;  /* 0x3fb8aa3b1e2a7820 */ /* 0x000fe40000400000 */
[----:B-1----:R-:W-:Y:S02]  /*14c0*/  FFMA R56, R43, R56, R31 ;  /* 0x000000382b387223 */ /* 0x002fe4000000001f */
[----:B------:R-:W-:Y:S02]  /*14d0*/  IMAD.WIDE R30, R2, 0x2, R66 ;  /* 0x00000002021e7825 */ /* 0x000fe400078e0242 */
[----:B------:R-:W1:Y:S03]  /*14e0*/  MUFU.EX2 R42, R42 ;  /* 0x0000002a002a7308 */ /* 0x000e660000000800 */
[----:B------:R2:W3:Y:S01]  /*14f0*/  LDG.E.U16 R38, [R30.64] ;  /* 0x000000041e267981 */ /* 0x0004e2000c1e1500 */
[----:B0-----:R-:W-:-:S05]  /*1500*/  FADD R49, R6, R49 ;  /* 0x0000003106317221 */ /* 0x001fca0000000000 */
[----:B------:R-:W0:Y:S01]  /*1510*/  SHFL.BFLY PT, R26, R49, 0x2, 0x1f ;  /* 0x0c401f00311a7f89 */ /* 0x000e2200000e0000 */
[----:B--2---:R-:W-:-:S06]  /*1520*/  IMAD.WIDE R30, R2, 0x2, R58 ;  /* 0x00000002021e7825 */ /* 0x004fcc00078e023a */
[----:B------:R-:W2:Y:S01]  /*1530*/  LDG.E.U16 R30, [R30.64] ;  /* 0x000000041e1e7981 */ /* 0x000ea2000c1e1500 */
[----:B0-----:R-:W-:-:S05]  /*1540*/  FADD R49, R49, R26 ;  /* 0x0000001a31317221 */ /* 0x001fca0000000000 */
[----:B------:R-:W0:Y:S01]  /*1550*/  SHFL.BFLY PT, R26, R49, 0x1, 0x1f ;  /* 0x0c201f00311a7f89 */ /* 0x000e2200000e0000 */
[----:B------:R-:W-:Y:S01]  /*1560*/  F2FP.BF16.PACK_AB R36, R50, R36 ;  /* 0x000000243224723e */ /* 0x000fe200000010ff */
[----:B0-----:R-:W-:-:S04]  /*1570*/  FADD R26, R49, R26 ;  /* 0x0000001a311a7221 */ /* 0x001fc80000000000 */
[----:B-1----:R-:W-:Y:S01]  /*1580*/  FFMA R55, R42, R55, R26 ;  /* 0x000000372a377223 */ /* 0x002fe2000000001a */
[----:B------:R-:W-:Y:S02]  /*1590*/  F2FP.BF16.PACK_AB R26, R65, R51 ;  /* 0x00000033411a723e */ /* 0x000fe400000010ff */
[----:B------:R-:W0:Y:S04]  /*15a0*/  LDSM.16.MT88.4 R48, [R62+0x100] ;  /* 0x000100003e30783b */ /* 0x000e280000004200 */
[----:B------:R-:W-:Y:S01]  /*15b0*/  BAR.SYNC.DEFER_BLOCKING 0x0 ;  /* 0x0000000000007b1d */ /* 0x000fe20000010000 */
[C---:B------:R-:W-:Y:S01]  /*15c0*/  FMUL R16, R43.reuse, R16 ;  /* 0x000000102b107220 */ /* 0x040fe20000400000 */
[----:B------:R-:W-:Y:S01]  /*15d0*/  F2FP.BF16.PACK_AB R37, R40, R37 ;  /* 0x000000252825723e */ /* 0x000fe200000010ff */
[----:B------:R-:W-:-:S02]  /*15e0*/  FMUL R17, R43, R17 ;  /* 0x000000112b117220 */ /* 0x000fc40000400000 */
[C---:B------:R-:W-:Y:S02]  /*15f0*/  FMUL R20, R43.reuse, R20 ;  /* 0x000000142b147220 */ /* 0x040fe40000400000 */
[----:B------:R-:W-:Y:S02]  /*1600*/  FMUL R21, R43, R21 ;  /* 0x000000152b157220 */ /* 0x000fe40000400000 */
[C---:B------:R-:W-:Y:S02]  /*1610*/  FMUL R18, R42.reuse, R18 ;  /* 0x000000122a127220 */ /* 0x040fe40000400000 */
[C---:B------:R-:W-:Y:S02]  /*1620*/  FMUL R19, R42.reuse, R19 ;  /* 0x000000132a137220 */ /* 0x040fe40000400000 */
[C---:B------:R-:W-:Y:S02]  /*1630*/  FMUL R22, R42.reuse, R22 ;  /* 0x000000162a167220 */ /* 0x040fe40000400000 */
[----:B------:R-:W-:Y:S01]  /*1640*/  FMUL R23, R42, R23 ;  /* 0x000000172a177220 */ /* 0x000fe20000400000 */
[----:B------:R-:W-:Y:S01]  /*1650*/  F2FP.BF16.PACK_AB R39, R6, R39 ;  /* 0x000000270627723e */ /* 0x000fe200000010ff */
[----:B---3--:R1:W-:Y:S02]  /*1660*/  STS.U16 [R60+0x2000], R38 ;  /* 0x002000263c007388 */ /* 0x0083e40000000400 */
[----:B-1----:R-:W-:-:S02]  /*1670*/  F2FP.BF16.PACK_AB R38, R25, R28 ;  /* 0x0000001c1926723e */ /* 0x002fc400000010ff */
[----:B------:R-:W-:Y:S01]  /*1680*/  F2FP.BF16.PACK_AB R25, R29, R27 ;  /* 0x0000001b1d19723e */ /* 0x000fe200000010ff */
[----:B--2---:R0:W-:Y:S02]  /*1690*/  STS.U16 [R60+0x2200], R30 ;  /* 0x0022001e3c007388 */ /* 0x0041e40000000400 */
[C---:B0-----:R-:W-:Y:S08]  /*16a0*/  HMMA.16816.F32.BF16 R28, R48.reuse, R32, RZ ;  /* 0x00000020301c723c */ /* 0x041ff000000418ff */
[----:B------:R-:W-:Y:S01]  /*16b0*/  HMMA.16816.F32.BF16 R32, R48, R34, RZ ;  /* 0x000000223020723c */ /* 0x000fe200000418ff */
[----:B------:R-:W-:-:S07]  /*16c0*/  F2FP.BF16.PACK_AB R27, R64, R41 ;  /* 0x00000029401b723e */ /* 0x000fce00000010ff */
[C---:B------:R-:W-:Y:S08]  /*16d0*/  HMMA.16816.F32.BF16 R40, R48.reuse, R44, RZ ;  /* 0x0000002c3028723c */ /* 0x040ff000000418ff */
[----:B------:R-:W-:Y:S01]  /*16e0*/  HMMA.16816.F32.BF16 R44, R48, R46, RZ ;  /* 0x0000002e302c723c */ /* 0x000fe200000418ff */
[----:B------:R-:W-:-:S06]  /*16f0*/  FMUL R6, R28, c[0x0][0x188] ;  /* 0x000062001c067a20 */ /* 0x000fcc0000400000 */
[----:B------:R-:W-:-:S05]  /*1700*/  FMUL R49, R29, c[0x0][0x188] ;  /* 0x000062001d317a20 */ /* 0x000fca0000400000 */
        /* <DEDUP_REMOVED lines=16> */
[----:B0-----:R-:W-:-:S04]  /*1810*/  FMNMX R6, R50, R51, !PT ;  /* 0x0000003332067209 */ /* 0x001fc80007800000 */
[----:B------:R-:W-:-:S05]  /*1820*/  FMNMX R6, R6, R7, !PT ;  /* 0x0000000706067209 */ /* 0x000fca0007800000 */
[--C-:B------:R-:W-:Y:S02]  /*1830*/  FFMA R29, R29, c[0x0][0x188], -R6.reuse ;  /* 0x000062001d1d7a23 */ /* 0x100fe40000000806 */
[--C-:B------:R-:W-:Y:S02]  /*1840*/  FFMA R28, R28, c[0x0][0x188], -R6.reuse ;  /* 0x000062001c1c7a23 */ /* 0x100fe40000000806 */
[----:B------:R-:W-:Y:S02]  /*1850*/  FMUL R29, R29, 1.4426950216293334961 ;  /* 0x3fb8aa3b1d1d7820 */ /* 0x000fe40000400000 */
[----:B------:R-:W-:Y:S02]  /*1860*/  FMUL R28, R28, 1.4426950216293334961 ;  /* 0x3fb8aa3b1c1c7820 */ /* 0x000fe40000400000 */
[--C-:B------:R-:W-:Y:S02]  /*1870*/  FFMA R32, R32, c[0x0][0x188], -R6.reuse ;  /* 0x0000620020207a23 */ /* 0x100fe40000000806 */
[----:B------:R-:W-:Y:S01]  /*1880*/  FFMA R33, R33, c[0x0][0x188], -R6 ;  /* 0x0000620021217a23 */ /* 0x000fe20000000806 */
[----:B------:R-:W-:Y:S01]  /*1890*/  MUFU.EX2 R48, R28 ;  /* 0x0000001c00307308 */ /* 0x000fe20000000800 */
[----:B------:R-:W-:-:S02]  /*18a0*/  FMUL R49, R32, 1.4426950216293334961 ;  /* 0x3fb8aa3b20317820 */ /* 0x000fc40000400000 */
[----:B------:R-:W-:-:S05]  /*18b0*/  FMUL R33, R33, 1.4426950216293334961 ;  /* 0x3fb8aa3b21217820 */ /* 0x000fca0000400000 */
[----:B------:R-:W0:Y:S08]  /*18c0*/  MUFU.EX2 R29, R29 ;  /* 0x0000001d001d7308 */ /* 0x000e300000000800 */
[----:B------:R-:W1:Y:S08]  /*18d0*/  MUFU.EX2 R50, R49 ;  /* 0x0000003100327308 */ /* 0x000e700000000800 */
[----:B------:R-:W2:Y:S01]  /*18e0*/  MUFU.EX2 R33, R33 ;  /* 0x0000002100217308 */ /* 0x000ea20000000800 */
[----:B0-----:R-:W-:Y:S01]  /*18f0*/  FADD R51, R48, R29 ;  /* 0x0000001d30337221 */ /* 0x001fe20000000000 */
[----:B------:R-:W-:Y:S01]  /*1900*/  F2FP.BF16.PACK_AB R48, R29, R48 ;  /* 0x000000301d30723e */ /* 0x000fe200000010ff */
[----:B------:R-:W-:-:S02]  /*1910*/  FMUL R29, R30, c[0x0][0x188] ;  /* 0x000062001e1d7a20 */ /* 0x000fc40000400000 */
[----:B-1----:R-:W-:-:S04]  /*1920*/  FADD R32, R50, R51 ;  /* 0x0000003332207221 */ /* 0x002fc80000000000 */
[----:B--2---:R-:W-:Y:S02]  /*1930*/  FADD R28, R33, R32 ;  /* 0x00000020211c7221 */ /* 0x004fe40000000000 */
        /* <DEDUP_REMOVED lines=14> */
[----:B------:R-:W0:Y:S01]  /*1a20*/  SHFL.BFLY PT, R29, R32, 0x2, 0x1f ;  /* 0x0c401f00201d7f89 */ /* 0x000e2200000e0000 */
[----:B------:R-:W-:Y:S02]  /*1a30*/  F2FP.BF16.PACK_AB R50, R33, R50 ;  /* 0x000000322132723e */ /* 0x000fe400000010ff */
[----:B0-----:R-:W-:-:S05]  /*1a40*/  FMNMX R33, R32, R29, !PT ;  /* 0x0000001d20217209 */ /* 0x001fca0007800000 */
[----:B------:R-:W0:Y:S01]  /*1a50*/  SHFL.BFLY PT, R64, R33, 0x1, 0x1f ;  /* 0x0c201f0021407f89 */ /* 0x000e2200000e0000 */
[--C-:B------:R-:W-:Y:S02]  /*1a60*/  FFMA R49, R40, c[0x0][0x188], -R6.reuse ;  /* 0x0000620028317a23 */ /* 0x100fe40000000806 */
[----:B------:R-:W-:Y:S01]  /*1a70*/  FFMA R41, R41, c[0x0][0x188], -R6 ;  /* 0x0000620029297a23 */ /* 0x000fe20000000806 */
[----:B0-----:R-:W-:-:S04]  /*1a80*/  FMNMX R29, R33, R64, !PT ;  /* 0x00000040211d7209 */ /* 0x001fc80007800000 */
[----:B------:R-:W-:Y:S01]  /*1a90*/  FMNMX R40, R29, R52, !PT ;  /* 0x000000341d287209 */ /* 0x000fe20007800000 */
[----:B------:R-:W-:-:S04]  /*1aa0*/  FMUL R29, R49, 1.4426950216293334961 ;  /* 0x3fb8aa3b311d7820 */ /* 0x000fc80000400000 */
[--C-:B------:R-:W-:Y:S02]  /*1ab0*/  FFMA R30, R30, c[0x0][0x188], -R40.reuse ;  /* 0x000062001e1e7a23 */ /* 0x100fe40000000828 */
[--C-:B------:R-:W-:Y:S02]  /*1ac0*/  FFMA R31, R31, c[0x0][0x188], -R40.reuse ;  /* 0x000062001f1f7a23 */ /* 0x100fe40000000828 */
[----:B------:R-:W-:Y:S02]  /*1ad0*/  FMUL R49, R30, 1.4426950216293334961 ;  /* 0x3fb8aa3b1e317820 */ /* 0x000fe40000400000 */
[----:B------:R-:W-:Y:S02]  /*1ae0*/  FMUL R30, R31, 1.4426950216293334961 ;  /* 0x3fb8aa3b1f1e7820 */ /* 0x000fe40000400000 */
[----:B------:R-:W-:Y:S01]  /*1af0*/  FFMA R34, R34, c[0x0][0x188], -R40 ;  /* 0x0000620022227a23 */ /* 0x000fe20000000828 */
[----:B------:R-:W0:Y:S01]  /*1b00*/  MUFU.EX2 R29, R29 ;  /* 0x0000001d001d7308 */ /* 0x000e220000000800 */
[----:B------:R-:W-:-:S02]  /*1b10*/  FMUL R41, R41, 1.4426950216293334961 ;  /* 0x3fb8aa3b29297820 */ /* 0x000fc40000400000 */
[----:B------:R-:W-:-:S05]  /*1b20*/  FMUL R31, R34, 1.4426950216293334961 ;  /* 0x3fb8aa3b221f7820 */ /* 0x000fca0000400000 */
[----:B------:R-:W-:Y:S08]  /*1b30*/  MUFU.EX2 R49, R49 ;  /* 0x0000003100317308 */ /* 0x000ff00000000800 */
[----:B------:R-:W1:Y:S08]  /*1b40*/  MUFU.EX2 R30, R30 ;  /* 0x0000001e001e7308 */ /* 0x000e700000000800 */
[----:B------:R-:W2:Y:S08]  /*1b50*/  MUFU.EX2 R32, R41 ;  /* 0x0000002900207308 */ /* 0x000eb00000000800 */
[----:B------:R-:W3:Y:S01]  /*1b60*/  MUFU.EX2 R51, R31 ;  /* 0x0000001f00337308 */ /* 0x000ee20000000800 */
[----:B0-----:R-:W-:-:S02]  /*1b70*/  FADD R33, R29, R28 ;  /* 0x0000001c1d217221 */ /* 0x001fc40000000000 */
[----:B-1----:R-:W-:Y:S01]  /*1b80*/  FADD R28, R49, R30 ;  /* 0x0000001e311c7221 */ /* 0x002fe20000000000 */
[----:B------:R-:W-:Y:S01]  /*1b90*/  F2FP.BF16.PACK_AB R49, R30, R49 ;  /* 0x000000311e31723e */ /* 0x000fe200000010ff */
[C---:B--2---:R-:W-:Y:S01]  /*1ba0*/  FADD R34, R32.reuse, R33 ;  /* 0x0000002120227221 */ /* 0x044fe20000000000 */
[----:B------:R-:W-:Y:S01]  /*1bb0*/  F2FP.BF16.PACK_AB R32, R32, R29 ;  /* 0x0000001d2020723e */ /* 0x000fe200000010ff */
[----:B------:R-:W-:Y:S02]  /*1bc0*/  FADD R7, -R6, R7 ;  /* 0x0000000706077221 */ /* 0x000fe40000000100 */
[----:B---3--:R-:W-:Y:S01]  /*1bd0*/  FADD R33, R51, R28 ;  /* 0x0000001c33217221 */ /* 0x008fe20000000000 */
[----:B------:R-:W-:Y:S01]  /*1be0*/  BAR.SYNC.DEFER_BLOCKING 0x0 ;  /* 0x0000000000007b1d */ /* 0x000fe20000010000 */
[----:B------:R-:W-:Y:S02]  /*1bf0*/  FMUL R41, R7, 1.4426950216293334961 ;  /* 0x3fb8aa3b07297820 */ /* 0x000fe40000400000 */
[----:B------:R-:W-:-:S02]  /*1c00*/  FADD R7, -R40, R52 ;  /* 0x0000003428077221 */ /* 0x000fc40000000100 */
[----:B------:R-:W-:Y:S02]  /*1c10*/  FFMA R35, R35, c[0x0][0x188], -R40 ;  /* 0x0000620023237a23 */ /* 0x000fe40000000828 */
[----:B------:R-:W-:Y:S02]  /*1c20*/  FMUL R7, R7, 1.4426950216293334961 ;  /* 0x3fb8aa3b07077820 */ /* 0x000fe40000400000 */
[----:B------:R-:W-:Y:S01]  /*1c30*/  FMUL R35, R35, 1.4426950216293334961 ;  /* 0x3fb8aa3b23237820 */ /* 0x000fe20000400000 */
[----:B------:R-:W0:Y:S03]  /*1c40*/  LDSM.16.M88.4 R28, [R57+0x2000] ;  /* 0x00200000391c783b */ /* 0x000e260000000200 */
[----:B------:R-:W1:Y:S08]  /*1c50*/  MUFU.EX2 R64, R35 ;  /* 0x0000002300407308 */ /* 0x000e700000000800 */
[----:B------:R-:W2:Y:S08]  /*1c60*/  MUFU.EX2 R41, R41 ;  /* 0x0000002900297308 */ /* 0x000eb00000000800 */
[----:B------:R-:W3:Y:S01]  /*1c70*/  MUFU.EX2 R7, R7 ;  /* 0x0000000700077308 */ /* 0x000ee20000000800 */
[----:B-1----:R-:W-:Y:S01]  /*1c80*/  F2FP.BF16.PACK_AB R51, R64, R51 ;  /* 0x000000334033723e */ /* 0x002fe200000010ff */
[----:B------:R-:W-:-:S02]  /*1c90*/  FFMA R44, R44, c[0x0][0x188], -R6 ;  /* 0x000062002c2c7a23 */ /* 0x000fc40000000806 */
[----:B------:R-:W-:Y:S02]  /*1ca0*/  FFMA R42, R42, c[0x0][0x188], -R40 ;  /* 0x000062002a2a7a23 */ /* 0x000fe40000000828 */
[C---:B--2---:R-:W-:Y:S02]  /*1cb0*/  FMUL R12, R41.reuse, R12 ;  /* 0x0000000c290c7220 */ /* 0x044fe40000400000 */
[----:B------:R-:W-:Y:S02]  /*1cc0*/  FMUL R13, R41, R13 ;  /* 0x0000000d290d7220 */ /* 0x000fe40000400000 */
[C---:B---3--:R-:W-:Y:S02]  /*1cd0*/  FMUL R14, R7.reuse, R14 ;  /* 0x0000000e070e7220 */ /* 0x048fe40000400000 */
[----:B------:R-:W-:Y:S02]  /*1ce0*/  FMUL R15, R7, R15 ;  /* 0x0000000f070f7220 */ /* 0x000fe40000400000 */
[----:B------:R-:W-:-:S02]  /*1cf0*/  FFMA R45, R45, c[0x0][0x188], -R6 ;  /* 0x000062002d2d7a23 */ /* 0x000fc40000000806 */
[--C-:B------:R-:W-:Y:S01]  /*1d00*/  FFMA R43, R43, c[0x0][0x188], -R40.reuse ;  /* 0x000062002b2b7a23 */ /* 0x100fe20000000828 */
[----:B0-----:R-:W-:Y:S01]  /*1d10*/  HMMA.16816.F32.BF16 R16, R24, R28, R16 ;  /* 0x0000001c1810723c */ /* 0x001fe20000041810 */
[--C-:B------:R-:W-:Y:S02]  /*1d20*/  FFMA R46, R46, c[0x0][0x188], -R40.reuse ;  /* 0x000062002e2e7a23 */ /* 0x100fe40000000828 */
[----:B------:R-:W-:Y:S02]  /*1d30*/  FFMA R47, R47, c[0x0][0x188], -R40 ;  /* 0x000062002f2f7a23 */ /* 0x000fe40000000828 */
[----:B------:R-:W-:-:S03]  /*1d40*/  FMUL R42, R42, 1.4426950216293334961 ;  /* 0x3fb8aa3b2a2a7820 */ /* 0x000fc60000400000 */
[----:B------:R-:W-:Y:S01]  /*1d50*/  HMMA.16816.F32.BF16 R12, R48, R28, R12 ;  /* 0x0000001c300c723c */ /* 0x000fe2000004180c */
[----:B------:R-:W-:Y:S01]  /*1d60*/  FMUL R35, R43, 1.4426950216293334961 ;  /* 0x3fb8aa3b2b237820 */ /* 0x000fe20000400000 */
[----:B------:R-:W0:Y:S01]  /*1d70*/  MUFU.EX2 R52, R42 ;  /* 0x0000002a00347308 */ /* 0x000e220000000800 */
[----:B------:R-:W-:-:S04]  /*1d80*/  FMUL R43, R47, 1.4426950216293334961 ;  /* 0x3fb8aa3b2f2b7820 */ /* 0x000fc80000400000 */
[----:B------:R-:W-:Y:S02]  /*1d90*/  FMUL R29, R44, 1.4426950216293334961 ;  /* 0x3fb8aa3b2c1d7820 */ /* 0x000fe40000400000 */
[----:B------:R-:W-:Y:S02]  /*1da0*/  FMUL R44, R45, 1.4426950216293334961 ;  /* 0x3fb8aa3b2d2c7820 */ /* 0x000fe40000400000 */
[----:B------:R-:W-:Y:S02]  /*1db0*/  FMUL R28, R46, 1.4426950216293334961 ;  /* 0x3fb8aa3b2e1c7820 */ /* 0x000fe40000400000 */
[----:B------:R-:W1:Y:S08]  /*1dc0*/  MUFU.EX2 R29, R29 ;  /* 0x0000001d001d7308 */ /* 0x000e700000000800 */
[----:B------:R-:W2:Y:S08]  /*1dd0*/  MUFU.EX2 R44, R44 ;  /* 0x0000002c002c7308 */ /* 0x000eb00000000800 */
[----:B------:R-:W3:Y:S01]  /*1de0*/  MUFU.EX2 R35, R35 ;  /* 0x0000002300237308 */ /* 0x000ee20000000800 */
[----:B------:R-:W-:-:S07]  /*1df0*/  FADD R33, R64, R33 ;  /* 0x0000002140217221 */ /* 0x000fce0000000000 */
[----:B------:R-:W4:Y:S08]  /*1e00*/  MUFU.EX2 R28, R28 ;  /* 0x0000001c001c7308 */ /* 0x000f300000000800 */
[----:B------:R-:W5:Y:S01]  /*1e10*/  MUFU.EX2 R43, R43 ;  /* 0x0000002b002b7308 */ /* 0x000f620000000800 */
[----:B0-----:R-:W-:Y:S02]  /*1e20*/  FADD R46, R52, R33 ;  /* 0x00000021342e7221 */ /* 0x001fe40000000000 */
[----:B-1----:R-:W-:Y:S01]  /*1e30*/  FADD R45, R29, R34 ;  /* 0x000000221d2d7221 */ /* 0x002fe20000000000 */
[C---:B--2---:R-:W-:Y:S01]  /*1e40*/  F2FP.BF16.PACK_AB R34, R44.reuse, R29 ;  /* 0x0000001d2c22723e */ /* 0x044fe200000010ff */
[C---:B---3--:R-:W-:Y:S01]  /*1e50*/  FADD R29, R35.reuse, R46 ;  /* 0x0000002e231d7221 */ /* 0x048fe20000000000 */
[----:B------:R-:W-:Y:S01]  /*1e60*/  F2FP.BF16.PACK_AB R33, R35, R52 ;  /* 0x000000342321723e */ /* 0x000fe200000010ff */
[----:B------:R-:W-:Y:S01]  /*1e70*/  FADD R42, R44, R45 ;  /* 0x0000002d2c2a7221 */ /* 0x000fe20000000000 */
[----:B------:R-:W-:Y:S01]  /*1e80*/  HMMA.16816.F32.BF16 R16, R36, R30, R16 ;  /* 0x0000001e2410723c */ /* 0x000fe20000041810 */
[----:B----4-:R-:W-:Y:S01]  /*1e90*/  FADD R44, R28, R29 ;  /* 0x0000001d1c2c7221 */ /* 0x010fe20000000000 */
[----:B-----5:R-:W-:-:S07]  /*1ea0*/  F2FP.BF16.PACK_AB R35, R43, R28 ;  /* 0x0000001c2b23723e */ /* 0x020fce00000010ff */
[----:B------:R-:W-:Y:S01]  /*1eb0*/  HMMA.16816.F32.BF16 R12, R32, R30, R12 ;  /* 0x0000001e200c723c */ /* 0x000fe2000004180c */
[----:B------:R-:W0:Y:S01]  /*1ec0*/  LDSM.16.M88.4 R28, [R57+0x2200] ;  /* 0x00220000391c783b */ /* 0x000e220000000200 */
[----:B------:R-:W-:Y:S02]  /*1ed0*/  FADD R44, R43, R44 ;  /* 0x0000002c2b2c7221 */ /* 0x000fe40000000000 */
[----:B------:R-:W-:Y:S02]  /*1ee0*/  FMUL R8, R41, R8 ;  /* 0x0000000829087220 */ /* 0x000fe40000400000 */
[----:B------:R-:W-:Y:S02]  /*1ef0*/  FMUL R10, R7, R10 ;  /* 0x0000000a070a7220 */ /* 0x000fe40000400000 */
[----:B------:R-:W-:Y:S02]  /*1f00*/  FMUL R9, R41, R9 ;  /* 0x0000000929097220 */ /* 0x000fe40000400000 */
[----:B------:R-:W-:Y:S01]  /*1f10*/  FMUL R11, R7, R11 ;  /* 0x0000000b070b7220 */ /* 0x000fe20000400000 */
[-C--:B0-----:R-:W-:Y:S01]  /*1f20*/  HMMA.16816.F32.BF16 R20, R24, R28.reuse, R20 ;  /* 0x0000001c1814723c */ /* 0x081fe20000041814 */
[----:B------:R-:W0:Y:S04]  /*1f30*/  SHFL.BFLY PT, R25, R44, 0x2, 0x1f ;  /* 0x0c401f002c197f89 */ /* 0x000e2800000e0000 */
[----:B------:R-:W1:Y:S03]  /*1f40*/  SHFL.BFLY PT, R24, R42, 0x2, 0x1f ;  /* 0x0c401f002a187f89 */ /* 0x000e6600000e0000 */
[----:B------:R-:W-:Y:S01]  /*1f50*/  HMMA.16816.F32.BF16 R8, R48, R28, R8 ;  /* 0x0000001c3008723c */ /* 0x000fe20000041808 */
[----:B------:R-:W-:Y:S01]  /*1f60*/  IADD3 R3, R3, 0x20, RZ ;  /* 0x0000002003037810 */ /* 0x000fe20007ffe0ff */
[----:B0-----:R-:W-:-:S02]  /*1f70*/  FADD R26, R44, R25 ;  /* 0x000000192c1a7221 */ /* 0x001fc40000000000 */
[----:B-1----:R-:W-:-:S03]  /*1f80*/  FADD R24, R42, R24 ;  /* 0x000000182a187221 */ /* 0x002fc60000000000 */
[----:B------:R-:W0:Y:S04]  /*1f90*/  SHFL.BFLY PT, R27, R26, 0x1, 0x1f ;  /* 0x0c201f001a1b7f89 */ /* 0x000e2800000e0000 */
[----:B------:R-:W1:Y:S01]  /*1fa0*/  SHFL.BFLY PT, R25, R24, 0x1, 0x1f ;  /* 0x0c201f0018197f89 */ /* 0x000e6200000e0000 */
[----:B------:R-:W-:Y:S02]  /*1fb0*/  ISETP.GE.AND P0, PT, R3, c[0x0][0x1d0], PT ;  /* 0x0000740003007a0c */ /* 0x000fe40003f06270 */
[----:B------:R-:W-:Y:S02]  /*1fc0*/  MOV R29, 0x20 ;  /* 0x00000020001d7802 */ /* 0x000fe40000000f00 */
[----:B------:R-:W-:Y:S01]  /*1fd0*/  HMMA.16816.F32.BF16 R20, R36, R30, R20 ;  /* 0x0000001e2414723c */ /* 0x000fe20000041814 */
[----:B------:R-:W-:-:S02]  /*1fe0*/  MOV R49, R4 ;  /* 0x0000000400317202 */ /* 0x000fc40000000f00 */
[----:B------:R-:W-:Y:S01]  /*1ff0*/  MOV R48, R5 ;  /* 0x0000000500307202 */ /* 0x000fe20000000f00 */
[----:B------:R-:W-:Y:S01]  /*2000*/  IMAD R2, R29, c[0x0][0x1b4], R2 ;  /* 0x00006d001d027a24 */ /* 0x000fe200078e0202 */
[----:B------:R-:W-:-:S03]  /*2010*/  MOV R52, R40 ;  /* 0x0000002800347202 */ /* 0x000fc60000000f00 */
[----:B------:R-:W-:Y:S01]  /*2020*/  HMMA.16816.F32.BF16 R8, R32, R30, R8 ;  /* 0x0000001e2008723c */ /* 0x000fe20000041808 */
[----:B------:R-:W-:Y:S02]  /*2030*/  IMAD R0, R29, c[0x0][0x1a4], R0 ;  /* 0x000069001d007a24 */ /* 0x000fe400078e0200 */
[----:B0-----:R-:W-:Y:S02]  /*2040*/  FADD R28, R26, R27 ;  /* 0x0000001b1a1c7221 */ /* 0x001fe40000000000 */
[----:B-1----:R-:W-:Y:S02]  /*2050*/  FADD R25, R24, R25 ;  /* 0x0000001918197221 */ /* 0x002fe40000000000 */
[----:B------:R-:W-:Y:S01]  /*2060*/  FFMA R53, R7, R53, R28 ;  /* 0x0000003507357223 */ /* 0x000fe2000000001c */
[----:B------:R-:W-:Y:S01]  /*2070*/  MOV R7, R6 ;  /* 0x0000000600077202 */ /* 0x000fe20000000f00 */
[----:B------:R-:W-:Y:S01]  /*2080*/  FFMA R54, R41, R54, R25 ;  /* 0x0000003629367223 */ /* 0x000fe20000000019 */
[----:B------:R-:W-:Y:S01]  /*2090*/  @P0 CALL.REL.NOINC `(.L_x_0) ;  /* 0x0000001000000944 */ /* 0x000fe20003c00000 */
[----:B------:R-:W-:Y:S05]  /*20a0*/  BRA `(.L_x_1) ;  /* 0xffffec3000007947 */ /* 0x000fea000383ffff */
.L_x_0:
[----:B------:R-:W-:Y:S01]  /*20b0*/  IMAD R33, R77, c[0x0][0x1c0], RZ ;  /* 0x000070004d217a24 */ /* 0x000fe200078e02ff */
[----:B------:R-:W-:Y:S01]  /*20c0*/  SHF.L.U32 R0, R73, 0x3, RZ ;  /* 0x0000000349007819 */ /* 0x000fe200000006ff */
[----:B------:R-:W-:Y:S01]  /*20d0*/  IMAD R37, R72, c[0x0][0x1c4], RZ ;  /* 0x0000710048257a24 */ /* 0x000fe200078e02ff */
[----:B------:R-:W-:Y:S01]  /*20e0*/  FSETP.GEU.AND P3, PT, R56, 1.175494350822287508e-38, PT ;  /* 0x008000003800780b */ /* 0x000fe20003f6e000 */
[----:B------:R-:W-:Y:S01]  /*20f0*/  BAR.SYNC.DEFER_BLOCKING 0x0 ;  /* 0x0000000000007b1d */ /* 0x000fe20000010000 */
[----:B------:R-:W-:Y:S01]  /*2100*/  SHF.L.U32 R2, R33, 0x1, RZ ;  /* 0x0000000121027819 */ /* 0x000fe200000006ff */
[C---:B------:R-:W-:Y:S01]  /*2110*/  IMAD.HI R44, R37.reuse, 0x2, RZ ;  /* 0x00000002252c7827 */ /* 0x040fe200078e02ff */
[----:B------:R-:W-:-:S02]  /*2120*/  SHF.L.U32 R3, R37, 0x1, RZ ;  /* 0x0000000125037819 */ /* 0x000fc400000006ff */
[----:B------:R-:W-:Y:S01]  /*2130*/  LOP3.LUT R46, R0, 0x38, RZ, 0xc0, !PT ;  /* 0x00000038002e7812 */ /* 0x000fe200078ec0ff */
[----:B------:R-:W-:Y:S01]  /*2140*/  FMUL R0, R55, 8388608 ;  /* 0x4b00000037007820 */ /* 0x000fe20000400000 */
[----:B------:R-:W-:Y:S01]  /*2150*/  IADD3 R2, P4, P5, R3, c[0x0][0x178], R2 ;  /* 0x00005e0003027a10 */ /* 0x000fe20007d9e002 */
[----:B------:R-:W-:Y:S01]  /*2160*/  FMUL R3, R56, 8388608 ;  /* 0x4b00000038037820 */ /* 0x000fe20000400000 */
[----:B------:R-:W-:Y:S01]  /*2170*/  MOV R26, R8 ;  /* 0x00000008001a7202 */ /* 0x000fe20000000f00 */
[----:B------:R-:W-:Y:S01]  /*2180*/  IMAD R77, R77, c[0x0][0x1cc], RZ ;  /* 0x000073004d4d7a24 */ /* 0x000fe200078e02ff */
[----:B------:R-:W-:Y:S02]  /*2190*/  FSETP.GEU.AND P6, PT, R55, 1.175494350822287508e-38, PT ;  /* 0x008000003700780b */ /* 0x000fe40003fce000 */
[----:B------:R-:W-:Y:S01]  /*21a0*/  FSEL R8, R3, R56, !P3 ;  /* 0x0000003803087208 */ /* 0x000fe20005800000 */
[C---:B------:R-:W-:Y:S01]  /*21b0*/  FMUL R3, R54.reuse, 8388608 ;  /* 0x4b00000036037820 */ /* 0x040fe20000400000 */
[----:B------:R-:W-:-:S02]  /*21c0*/  FSETP.GEU.AND P0, PT, R54, 1.175494350822287508e-38, PT ;  /* 0x008000003600780b */ /* 0x000fc40003f0e000 */
[----:B------:R-:W-:Y:S02]  /*21d0*/  MOV R28, R9 ;  /* 0x00000009001c7202 */ /* 0x000fe40000000f00 */
[----:B------:R-:W-:Y:S01]  /*21e0*/  FSEL R9, R0, R55, !P6 ;  /* 0x0000003700097208 */ /* 0x000fe20007000000 */
[C---:B------:R-:W-:Y:S01]  /*21f0*/  FMUL R0, R53.reuse, 8388608 ;  /* 0x4b00000035007820 */ /* 0x040fe20000400000 */
[----:B------:R-:W-:Y:S02]  /*2200*/  MOV R35, R10 ;  /* 0x0000000a00237202 */ /* 0x000fe40000000f00 */
[----:B------:R-:W-:Y:S02]  /*2210*/  IADD3 R29, R8, -0x3f3504f3, RZ ;  /* 0xc0cafb0d081d7810 */ /* 0x000fe40007ffe0ff */
[----:B------:R-:W-:Y:S02]  /*2220*/  FSETP.GEU.AND P1, PT, R53, 1.175494350822287508e-38, PT ;  /* 0x008000003500780b */ /* 0x000fe40003f2e000 */
[----:B------:R-:W-:Y:S01]  /*2230*/  FSEL R10, R3, R54, !P0 ;  /* 0x00000036030a7208 */ /* 0x000fe20004000000 */
[----:B------:R-:W-:Y:S01]  /*2240*/  IMAD.HI R3, R33, 0x2, RZ ;  /* 0x0000000221037827 */ /* 0x000fe200078e02ff */
[----:B------:R-:W-:-:S02]  /*2250*/  LEA R76, R75, R76, 0x1 ;  /* 0x0000004c4b4c7211 */ /* 0x000fc400078e08ff */
[----:B------:R-:W-:Y:S02]  /*2260*/  SHF.R.S32.HI R32, RZ, 0x4, R73 ;  /* 0x00000004ff207819 */ /* 0x000fe40000011449 */
[----:B------:R-:W-:Y:S02]  /*2270*/  MOV R36, R11 ;  /* 0x0000000b00247202 */ /* 0x000fe40000000f00 */
[----:B------:R-:W-:Y:S02]  /*2280*/  MOV R34, R15 ;  /* 0x0000000f00227202 */ /* 0x000fe40000000f00 */
[----:B------:R-:W-:Y:S02]  /*2290*/  LOP3.LUT R29, R29, 0xff800000, RZ, 0xc0, !PT ;  /* 0xff8000001d1d7812 */ /* 0x000fe400078ec0ff */
[----:B------:R-:W-:Y:S02]  /*22a0*/  FSEL R11, R0, R53, !P1 ;  /* 0x00000035000b7208 */ /* 0x000fe40004800000 */
[----:B------:R-:W-:-:S02]  /*22b0*/  SHF.L.U32 R15, R76, 0x2, RZ ;  /* 0x000000024c0f7819 */ /* 0x000fc400000006ff */
[----:B------:R-:W-:Y:S02]  /*22c0*/  SGXT R0, R32, 0x1 ;  /* 0x000000012000781a */ /* 0x000fe40000000200 */
[----:B------:R-:W-:Y:S02]  /*22d0*/  IADD3.X R3, R44, c[0x0][0x17c], R3, P4, P5 ;  /* 0x00005f002c037a10 */ /* 0x000fe400027ea403 */
[----:B------:R-:W-:Y:S02]  /*22e0*/  MOV R25, R13 ;  /* 0x0000000d00197202 */ /* 0x000fe40000000f00 */
[----:B------:R-:W-:Y:S01]  /*22f0*/  FSETP.GT.AND P4, PT, |R55|, 8.50705917302346158658e+37, PT ;  /* 0x7e8000003700780b */ /* 0x000fe20003f84200 */
[----:B------:R-:W0:Y:S01]  /*2300*/  I2F R13, R29 ;  /* 0x0000001d000d7306 */ /* 0x000e220000201400 */
[----:B------:R-:W-:Y:S02]  /*2310*/  LOP3.LUT R33, R15, 0x808, R0, 0x78, !PT ;  /* 0x000008080f217812 */ /* 0x000fe400078e7800 */
[----:B------:R-:W-:-:S02]  /*2320*/  MOV R27, R14 ;  /* 0x0000000e001b7202 */ /* 0x000fc40000000f00 */
[----:B------:R-:W-:Y:S02]  /*2330*/  FSEL R15, RZ, -23, P6 ;  /* 0xc1b80000ff0f7808 */ /* 0x000fe40003000000 */
[----:B------:R-:W-:Y:S02]  /*2340*/  FSEL R14, RZ, -23, P3 ;  /* 0xc1b80000ff0e7808 */ /* 0x000fe40001800000 */
[----:B------:R-:W-:Y:S02]  /*2350*/  FSETP.GEU.AND P6, PT, |R55|, 1.175494350822287508e-38, PT ;  /* 0x008000003700780b */ /* 0x000fe40003fce200 */
[----:B------:R-:W-:Y:S01]  /*2360*/  FSETP.GT.AND P3, PT, |R53|, 8.50705917302346158658e+37, PT ;  /* 0x7e8000003500780b */ /* 0x000fe20003f64200 */
[----:B------:R-:W-:Y:S01]  /*2370*/  @P4 FMUL R55, R55, 0.25 ;  /* 0x3e80000037374820 */ /* 0x000fe20000400000 */
[----:B------:R-:W-:Y:S01]  /*2380*/  FSETP.GEU.AND P2, PT, |R53|, 1.175494350822287508e-38, PT ;  /* 0x008000003500780b */ /* 0x000fe20003f4e200 */
[----:B------:R-:W-:Y:S01]  /*2390*/  @P4 FMUL R19, R19, 0.25 ;  /* 0x3e80000013134820 */ /* 0x000fe20000400000 */
[----:B------:R-:W-:Y:S01]  /*23a0*/  IADD3 R30, R9, -0x3f3504f3, RZ ;  /* 0xc0cafb0d091e7810 */ /* 0x000fe20007ffe0ff */
[----:B0-----:R-:W-:Y:S01]  /*23b0*/  FFMA.FTZ R14, R13, 1.1920928955078125e-07, R14 ;  /* 0x340000000d0e7823 */ /* 0x001fe2000001000e */
[----:B------:R-:W-:Y:S01]  /*23c0*/  IADD3 R31, R10, -0x3f3504f3, RZ ;  /* 0xc0cafb0d0a1f7810 */ /* 0x000fe20007ffe0ff */
[----:B------:R-:W-:Y:S01]  /*23d0*/  @P4 FMUL R23, R23, 0.25 ;  /* 0x3e80000017174820 */ /* 0x000fe20000400000 */
[----:B------:R-:W-:Y:S01]  /*23e0*/  FSETP.GT.AND P5, PT, |R56|, 8.50705917302346158658e+37, PT ;  /* 0x7e8000003800780b */ /* 0x000fe20003fa4200 */
[----:B------:R-:W-:Y:S01]  /*23f0*/  @P4 FMUL R22, R22, 0.25 ;  /* 0x3e80000016164820 */ /* 0x000fe20000400000 */
[----:B------:R-:W-:Y:S01]  /*2400*/  LOP3.LUT R30, R30, 0xff800000, RZ, 0xc0, !PT ;  /* 0xff8000001e1e7812 */ /* 0x000fe200078ec0ff */
[----:B------:R-:W-:Y:S01]  /*2410*/  @!P6 FMUL R55, R55, 16777216 ;  /* 0x4b8000003737e820 */ /* 0x000fe20000400000 */
[----:B------:R-:W-:Y:S01]  /*2420*/  LOP3.LUT R31, R31, 0xff800000, RZ, 0xc0, !PT ;  /* 0xff8000001f1f7812 */ /* 0x000fe200078ec0ff */
[----:B------:R-:W-:Y:S01]  /*2430*/  @P3 FMUL R53, R53, 0.25 ;  /* 0x3e80000035353820 */ /* 0x000fe20000400000 */
[----:B------:R-:W-:Y:S01]  /*2440*/  FSEL R13, RZ, -23, P0 ;  /* 0xc1b80000ff0d7808 */ /* 0x000fe20000000000 */
[----:B------:R-:W-:Y:S01]  /*2450*/  @P3 FMUL R36, R36, 0.25 ;  /* 0x3e80000024243820 */ /* 0x000fe20000400000 */
[----:B------:R-:W-:Y:S01]  /*2460*/  FSEL R37, RZ, -23, P1 ;  /* 0xc1b80000ff257808 */ /* 0x000fe20000800000 */
[----:B------:R-:W-:Y:S01]  /*2470*/  @P3 FMUL R35, R35, 0.25 ;  /* 0x3e80000023233820 */ /* 0x000fe20000400000 */
[----:B------:R-:W-:Y:S01]  /*2480*/  FSETP.GT.AND P0, PT, |R54|, 8.50705917302346158658e+37, PT ;  /* 0x7e8000003600780b */ /* 0x000fe20003f04200 */
[----:B------:R-:W-:Y:S01]  /*2490*/  @P3 FMUL R34, R34, 0.25 ;  /* 0x3e80000022223820 */ /* 0x000fe20000400000 */
[----:B------:R-:W-:Y:S01]  /*24a0*/  MOV R24, R12 ;  /* 0x0000000c00187202 */ /* 0x000fe20000000f00 */
[----:B------:R-:W-:Y:S01]  /*24b0*/  @P3 FMUL R27, R27, 0.25 ;  /* 0x3e8000001b1b3820 */ /* 0x000fe20000400000 */
[----:B------:R-:W-:Y:S01]  /*24c0*/  FSETP.GEU.AND P1, PT, |R56|, 1.175494350822287508e-38, PT ;  /* 0x008000003800780b */ /* 0x000fe20003f2e200 */
[----:B------:R-:W0:Y:S01]  /*24d0*/  I2F R12, R30 ;  /* 0x0000001e000c7306 */ /* 0x000e220000201400 */
[----:B------:R-:W-:Y:S01]  /*24e0*/  @!P2 FMUL R53, R53, 16777216 ;  /* 0x4b8000003535a820 */ /* 0x000fe20000400000 */
[C---:B------:R-:W-:Y:S01]  /*24f0*/  SHF.L.U32 R7, R73.reuse, 0x5, RZ ;  /* 0x0000000549077819 */ /* 0x040fe200000006ff */
[----:B------:R-:W-:Y:S01]  /*2500*/  @!P2 FMUL R36, R36, 16777216 ;  /* 0x4b8000002424a820 */ /* 0x000fe20000400000 */
[----:B------:R-:W-:Y:S01]  /*2510*/  LOP3.LUT R39, R73, 0xc, RZ, 0xc0, !PT ;  /* 0x0000000c49277812 */ /* 0x000fe200078ec0ff */
[----:B------:R-:W-:Y:S01]  /*2520*/  @!P2 FMUL R35, R35, 16777216 ;  /* 0x4b8000002323a820 */ /* 0x000fe20000400000 */
[----:B------:R-:W-:Y:S01]  /*2530*/  LOP3.LUT R42, R7, 0x60, RZ, 0xc0, !PT ;  /* 0x00000060072a7812 */ /* 0x000fe200078ec0ff */
[----:B------:R-:W-:Y:S01]  /*2540*/  @!P2 FMUL R34, R34, 16777216 ;  /* 0x4b8000002222a820 */ /* 0x000fe20000400000 */
[----:B------:R-:W1:Y:S01]  /*2550*/  I2F R38, R31 ;  /* 0x0000001f00267306 */ /* 0x000e620000201400 */
[----:B------:R-:W-:Y:S01]  /*2560*/  @!P2 FMUL R27, R27, 16777216 ;  /* 0x4b8000001b1ba820 */ /* 0x000fe20000400000 */
[----:B------:R-:W-:Y:S01]  /*2570*/  FSETP.GEU.AND P2, PT, |R54|, 1.175494350822287508e-38, PT ;  /* 0x008000003600780b */ /* 0x000fe20003f4e200 */
[----:B------:R-:W-:Y:S01]  /*2580*/  @P5 FMUL R56, R56, 0.25 ;  /* 0x3e80000038385820 */ /* 0x000fe20000400000 */
[----:B------:R-:W-:Y:S01]  /*2590*/  IADD3 R32, R11, -0x3f3504f3, RZ ;  /* 0xc0cafb0d0b207810 */ /* 0x000fe20007ffe0ff */
[----:B------:R-:W-:Y:S01]  /*25a0*/  @P0 FMUL R54, R54, 0.25 ;  /* 0x3e80000036360820 */ /* 0x000fe20000400000 */
[----:B------:R-:W-:Y:S01]  /*25b0*/  LOP3.LUT R7, R73, 0xf0, RZ, 0xc0, !PT ;  /* 0x000000f049077812 */ /* 0x000fe200078ec0ff */
[----:B------:R-:W-:Y:S01]  /*25c0*/  @!P1 FMUL R56, R56, 16777216 ;  /* 0x4b80000038389820 */ /* 0x000fe20000400000 */
[----:B------:R-:W2:Y:S01]  /*25d0*/  MUFU.RCP R55, R55 ;  /* 0x0000003700377308 */ /* 0x000ea20000001000 */
[----:B------:R-:W-:Y:S01]  /*25e0*/  LEA R42, R39, R42, 0x9 ;  /* 0x0000002a272a7211 */ /* 0x000fe200078e48ff */
[----:B------:R-:W-:Y:S01]  /*25f0*/  @!P6 FMUL R19, R19, 16777216 ;  /* 0x4b8000001313e820 */ /* 0x000fe20000400000 */
[----:B------:R-:W-:Y:S01]  /*2600*/  LOP3.LUT R32, R32, 0xff800000, RZ, 0xc0, !PT ;  /* 0xff80000020207812 */ /* 0x000fe200078ec0ff */
[----:B0-----:R-:W-:Y:S01]  /*2610*/  FFMA.FTZ R15, R12, 1.1920928955078125e-07, R15 ;  /* 0x340000000c0f7823 */ /* 0x001fe2000001000f */
[C---:B------:R-:W-:Y:S01]  /*2620*/  LEA R48, R7.reuse, R46, 0x2 ;  /* 0x0000002e07307211 */ /* 0x040fe200078e10ff */
[----:B------:R-:W-:Y:S01]  /*2630*/  @P4 FMUL R18, R18, 0.25 ;  /* 0x3e80000012124820 */ /* 0x000fe20000400000 */
[----:B------:R-:W-:Y:S01]  /*2640*/  LEA R46, R7, R42, 0x3 ;  /* 0x0000002a072e7211 */ /* 0x000fe200078e18ff */
[----:B------:R-:W-:Y:S01]  /*2650*/  @!P2 FMUL R54, R54, 16777216 ;  /* 0x4b8000003636a820 */ /* 0x000fe20000400000 */
[----:B------:R0:W3:Y:S01]  /*2660*/  I2F R42, R32 ;  /* 0x00000020002a7306 */ /* 0x0000e20000201400 */
[----:B-1----:R-:W-:Y:S01]  /*2670*/  FFMA.FTZ R12, R38, 1.1920928955078125e-07, R13 ;  /* 0x34000000260c7823 */ /* 0x002fe2000001000d */
[----:B------:R-:W-:Y:S01]  /*2680*/  LEA R7, R39, R46, 0x1 ;  /* 0x0000002e27077211 */ /* 0x000fe200078e08ff */
[----:B------:R-:W-:Y:S01]  /*2690*/  @P5 FMUL R20, R20, 0.25 ;  /* 0x3e80000014145820 */ /* 0x000fe20000400000 */
[----:B------:R-:W-:Y:S01]  /*26a0*/  IADD3 R30, R9, -R30, RZ ;  /* 0x8000001e091e7210 */ /* 0x000fe20007ffe0ff */
[----:B------:R-:W-:Y:S01]  /*26b0*/  @P5 FMUL R21, R21, 0.25 ;  /* 0x3e80000015155820 */ /* 0x000fe20000400000 */
[----:B------:R-:W-:Y:S01]  /*26c0*/  IADD3 R31, R10, -R31, RZ ;  /* 0x8000001f0a1f7210 */ /* 0x000fe20007ffe0ff */
[----:B--2---:R-:W-:Y:S01]  /*26d0*/  FMUL R38, R55, R19 ;  /* 0x0000001337267220 */ /* 0x004fe20000400000 */
[----:B------:R-:W1:Y:S01]  /*26e0*/  MUFU.RCP R56, R56 ;  /* 0x0000003800387308 */ /* 0x000e620000001000 */
[----:B------:R-:W-:Y:S01]  /*26f0*/  @P5 FMUL R17, R17, 0.25 ;  /* 0x3e80000011115820 */ /* 0x000fe20000400000 */
[----:B0-----:R-:W-:Y:S01]  /*2700*/  IADD3 R32, R11, -R32, RZ ;  /* 0x800000200b207210 */ /* 0x001fe20007ffe0ff */
[----:B------:R-:W-:Y:S01]  /*2710*/  @P5 FMUL R16, R16, 0.25 ;  /* 0x3e80000010105820 */ /* 0x000fe20000400000 */
[----:B------:R-:W-:Y:S01]  /*2720*/  ISETP.GE.U32.AND P5, PT, R10, 0x7f800000, PT ;  /* 0x7f8000000a00780c */ /* 0x000fe20003fa6070 */
[----:B------:R-:W-:Y:S01]  /*2730*/  @P0 FMUL R25, R25, 0.25 ;  /* 0x3e80000019190820 */ /* 0x000fe20000400000 */
[----:B------:R-:W-:Y:S01]  /*2740*/  ISETP.GE.U32.AND P4, PT, R11, 0x7f800000, PT ;  /* 0x7f8000000b00780c */ /* 0x000fe20003f86070 */
[----:B------:R-:W-:Y:S01]  /*2750*/  @P0 FMUL R24, R24, 0.25 ;  /* 0x3e80000018180820 */ /* 0x000fe20000400000 */
[----:B------:R-:W0:Y:S01]  /*2760*/  MUFU.RCP R19, R54 ;  /* 0x0000003600137308 */ /* 0x000e220000001000 */
[----:B------:R-:W-:Y:S01]  /*2770*/  @!P6 FMUL R23, R23, 16777216 ;  /* 0x4b8000001717e820 */ /* 0x000fe20000400000 */
[----:B------:R-:W-:Y:S01]  /*2780*/  FSETP.NEU.AND P3, PT, R8, RZ, PT ;  /* 0x000000ff0800720b */ /* 0x000fe20003f6d000 */
[----:B------:R-:W-:Y:S01]  /*2790*/  @!P6 FMUL R22, R22, 16777216 ;  /* 0x4b8000001616e820 */ /* 0x000fe20000400000 */
[----:B------:R-:W-:Y:S01]  /*27a0*/  MOV R51, c[0x0][0x1c8] ;  /* 0x0000720000337a02 */ /* 0x000fe20000000f00 */
[----:B------:R-:W-:Y:S01]  /*27b0*/  @!P6 FMUL R18, R18, 16777216 ;  /* 0x4b8000001212e820 */ /* 0x000fe20000400000 */
[----:B------:R-:W-:Y:S01]  /*27c0*/  SHF.R.U32.HI R73, RZ, 0x1, R73 ;  /* 0x00000001ff497819 */ /* 0x000fe20000011649 */
[----:B------:R-:W-:Y:S01]  /*27d0*/  @!P1 FMUL R20, R20, 16777216 ;  /* 0x4b80000014149820 */ /* 0x000fe20000400000 */
[----:B------:R-:W2:Y:S01]  /*27e0*/  MUFU.RCP R53, R53 ;  /* 0x0000003500357308 */ /* 0x000ea20000001000 */
[----:B------:R-:W-:Y:S01]  /*27f0*/  @P0 FMUL R28, R28, 0.25 ;  /* 0x3e8000001c1c0820 */ /* 0x000fe20000400000 */
[----:B------:R-:W-:Y:S01]  /*2800*/  LOP3.LUT R73, R73, 0x4, RZ, 0xc0, !PT ;  /* 0x0000000449497812 */ /* 0x000fe200078ec0ff */
[----:B------:R-:W-:Y:S01]  /*2810*/  @P0 FMUL R26, R26, 0.25 ;  /* 0x3e8000001a1a0820 */ /* 0x000fe20000400000 */
[----:B------:R-:W-:Y:S01]  /*2820*/  ISETP.GE.U32.AND P0, PT, R8, 0x7f800000, PT ;  /* 0x7f8000000800780c */ /* 0x000fe20003f06070 */
[----:B------:R-:W-:Y:S01]  /*2830*/  @!P1 FMUL R21, R21, 16777216 ;  /* 0x4b80000015159820 */ /* 0x000fe20000400000 */
[----:B------:R-:W-:Y:S01]  /*2840*/  IADD3 R0, R73, R48, RZ ;  /* 0x0000003049007210 */ /* 0x000fe20007ffe0ff */
[----:B------:R-:W-:Y:S01]  /*2850*/  @!P1 FMUL R17, R17, 16777216 ;  /* 0x4b80000011119820 */ /* 0x000fe20000400000 */
[----:B------:R-:W-:Y:S01]  /*2860*/  LEA R47, R51, -R51, 0x4 ;  /* 0x80000033332f7211 */ /* 0x000fe200078e20ff */
[----:B------:R-:W-:Y:S01]  /*2870*/  @!P1 FMUL R16, R16, 16777216 ;  /* 0x4b80000010109820 */ /* 0x000fe20000400000 */
[----:B------:R-:W-:Y:S01]  /*2880*/  ISETP.GE.U32.AND P1, PT, R9, 0x7f800000, PT ;  /* 0x7f8000000900780c */ /* 0x000fe20003f26070 */
[----:B------:R-:W-:Y:S01]  /*2890*/  @!P2 FMUL R25, R25, 16777216 ;  /* 0x4b8000001919a820 */ /* 0x000fe20000400000 */
[----:B------:R-:W-:Y:S01]  /*28a0*/  LOP3.LUT R74, R74, 0x1f8, RZ, 0xc0, !PT ;  /* 0x000001f84a4a7812 */ /* 0x000fe200078ec0ff */
[----:B------:R-:W-:-:S02]  /*28b0*/  @!P2 FMUL R24, R24, 16777216 ;  /* 0x4b8000001818a820 */ /* 0x000fc40000400000 */
[----:B---3--:R-:W-:Y:S02]  /*28c0*/  FFMA.FTZ R13, R42, 1.1920928955078125e-07, R37 ;  /* 0x340000002a0d7823 */ /* 0x008fe40000010025 */
[C---:B------:R-:W-:Y:S02]  /*28d0*/  FMUL R23, R55.reuse, R23 ;  /* 0x0000001737177220 */ /* 0x040fe40000400000 */
[C---:B------:R-:W-:Y:S02]  /*28e0*/  FMUL R22, R55.reuse, R22 ;  /* 0x0000001637167220 */ /* 0x040fe40000400000 */
[----:B------:R-:W-:Y:S02]  /*28f0*/  FMUL R55, R55, R18 ;  /* 0x0000001237377220 */ /* 0x000fe40000400000 */
[----:B-1----:R-:W-:Y:S02]  /*2900*/  FMUL R37, R56, R20 ;  /* 0x0000001438257220 */ /* 0x002fe40000400000 */
[----:B------:R-:W-:-:S02]  /*2910*/  @!P2 FMUL R28, R28, 16777216 ;  /* 0x4b8000001c1ca820 */ /* 0x000fc40000400000 */
[----:B------:R-:W-:Y:S01]  /*2920*/  @!P2 FMUL R26, R26, 16777216 ;  /* 0x4b8000001a1aa820 */ /* 0x000fe20000400000 */
[----:B------:R-:W-:Y:S01]  /*2930*/  FSETP.NEU.AND P2, PT, R9, RZ, PT ;  /* 0x000000ff0900720b */ /* 0x000fe20003f4d000 */
[C---:B------:R-:W-:Y:S02]  /*2940*/  FMUL R18, R56.reuse, R21 ;  /* 0x0000001538127220 */ /* 0x040fe40000400000 */
[C---:B------:R-:W-:Y:S02]  /*2950*/  FMUL R20, R56.reuse, R17 ;  /* 0x0000001138147220 */ /* 0x040fe40000400000 */
[----:B------:R-:W-:Y:S01]  /*2960*/  FMUL R39, R56, R16 ;  /* 0x0000001038277220 */ /* 0x000fe20000400000 */
[----:B------:R-:W-:Y:S01]  /*2970*/  F2FP.BF16.PACK_AB R17, R18, R37 ;  /* 0x000000251211723e */ /* 0x000fe200000010ff */
[C---:B0-----:R-:W-:Y:S01]  /*2980*/  FMUL R25, R19.reuse, R25 ;  /* 0x0000001913197220 */ /* 0x041fe20000400000 */
[----:B------:R-:W-:Y:S01]  /*2990*/  F2FP.BF16.PACK_AB R18, R38, R55 ;  /* 0x000000372612723e */ /* 0x000fe200000010ff */
[C---:B------:R-:W-:Y:S01]  /*29a0*/  FMUL R24, R19.reuse, R24 ;  /* 0x0000001813187220 */ /* 0x040fe20000400000 */
[----:B------:R-:W-:Y:S01]  /*29b0*/  F2FP.BF16.PACK_AB R16, R20, R39 ;  /* 0x000000271410723e */ /* 0x000fe200000010ff */
[C---:B------:R-:W-:Y:S01]  /*29c0*/  FMUL R28, R19.reuse, R28 ;  /* 0x0000001c131c7220 */ /* 0x040fe20000400000 */
[----:B------:R-:W-:Y:S01]  /*29d0*/  IADD3 R20, R8, -R29, RZ ;  /* 0x8000001d08147210 */ /* 0x000fe20007ffe0ff */
[----:B------:R-:W-:Y:S01]  /*29e0*/  FMUL R21, R19, R26 ;  /* 0x0000001a13157220 */ /* 0x000fe20000400000 */
[----:B------:R-:W-:Y:S01]  /*29f0*/  F2FP.BF16.PACK_AB R19, R23, R22 ;  /* 0x000000161713723e */ /* 0x000fe200000010ff */
[----:B------:R-:W-:Y:S01]  /*2a00*/  FADD R30, R30, -1 ;  /* 0xbf8000001e1e7421 */ /* 0x000fe20000000000 */
[----:B------:R-:W-:Y:S01]  /*2a10*/  F2FP.BF16.PACK_AB R22, R25, R24 ;  /* 0x000000181916723e */ /* 0x000fe200000010ff */
[----:B------:R0:W-:Y:S01]  /*2a20*/  STS.64 [R33], R16 ;  /* 0x0000001021007388 */ /* 0x0001e20000000a00 */
[----:B------:R-:W-:Y:S01]  /*2a30*/  MOV R25, 0x3dc6b27f ;  /* 0x3dc6b27f00197802 */ /* 0x000fe20000000f00 */
[----:B------:R-:W-:Y:S01]  /*2a40*/  FADD R31, R31, -1 ;  /* 0xbf8000001f1f7421 */ /* 0x000fe20000000000 */
[----:B------:R-:W-:Y:S01]  /*2a50*/  F2FP.BF16.PACK_AB R23, R28, R21 ;  /* 0x000000151c17723e */ /* 0x000fe200000010ff */
[----:B------:R-:W-:Y:S01]  /*2a60*/  FADD R32, R32, -1 ;  /* 0xbf80000020207421 */ /* 0x000fe20000000000 */
[----:B------:R-:W-:Y:S01]  /*2a70*/  LOP3.LUT R24, R33, 0x10, RZ, 0x3c, !PT ;  /* 0x0000001021187812 */ /* 0x000fe200078e3cff */
[----:B------:R-:W-:-:S02]  /*2a80*/  FADD R20, R20, -1 ;  /* 0xbf80000014147421 */ /* 0x000fc40000000000 */
[----:B------:R1:W-:Y:S01]  /*2a90*/  STS.64 [R33+0x400], R22 ;  /* 0x0004001621007388 */ /* 0x0003e20000000a00 */
[----:B--2---:R-:W-:Y:S02]  /*2aa0*/  FMUL R36, R53, R36 ;  /* 0x0000002435247220 */ /* 0x004fe40000400000 */
[-C--:B------:R-:W-:Y:S01]  /*2ab0*/  FFMA.FTZ R21, R20, R25.reuse, -0.16845393180847167969 ;  /* 0xbe2c7f3014157423 */ /* 0x080fe20000010019 */
[----:B------:R2:W-:Y:S01]  /*2ac0*/  STS.64 [R24+0x1000], R18 ;  /* 0x0010001218007388 */ /* 0x0005e20000000a00 */
[CC--:B0-----:R-:W-:Y:S02]  /*2ad0*/  FFMA.FTZ R17, R30.reuse, R25.reuse, -0.16845393180847167969 ;  /* 0xbe2c7f301e117423 */ /* 0x0c1fe40000010019 */
[C---:B------:R-:W-:Y:S02]  /*2ae0*/  FFMA.FTZ R16, R31.reuse, R25, -0.16845393180847167969 ;  /* 0xbe2c7f301f107423 */ /* 0x040fe40000010019 */
[C---:B------:R-:W-:Y:S02]  /*2af0*/  FFMA.FTZ R17, R30.reuse, R17, 0.1716887056827545166 ;  /* 0x3e2fcf2a1e117423 */ /* 0x040fe40000010011 */
[----:B------:R-:W-:Y:S01]  /*2b00*/  FFMA.FTZ R16, R31, R16, 0.1716887056827545166 ;  /* 0x3e2fcf2a1f107423 */ /* 0x000fe20000010010 */
[C---:B-1----:R-:W-:Y:S01]  /*2b10*/  LEA R23, R51.reuse, R51, 0x1 ;  /* 0x0000003333177211 */ /* 0x042fe200078e08ff */
[----:B------:R-:W-:Y:S01]  /*2b20*/  FFMA.FTZ R17, R30, R17, -0.17900948226451873779 ;  /* 0xbe374e431e117423 */ /* 0x000fe20000010011 */
[----:B------:R-:W-:Y:S01]  /*2b30*/  SHF.L.U32 R33, R51, 0x3, RZ ;  /* 0x0000000333217819 */ /* 0x000fe200000006ff */
[----:B------:R-:W-:-:S02]  /*2b40*/  FFMA.FTZ R21, R20, R21, 0.1716887056827545166 ;  /* 0x3e2fcf2a14157423 */ /* 0x000fc40000010015 */
[C---:B--2---:R-:W-:Y:S01]  /*2b50*/  FFMA.FTZ R19, R32.reuse, R25, -0.16845393180847167969 ;  /* 0xbe2c7f3020137423 */ /* 0x044fe20000010019 */
[----:B------:R-:W-:Y:S01]  /*2b60*/  SHF.L.U32 R25, R51, 0x2, RZ ;  /* 0x0000000233197819 */ /* 0x000fe200000006ff */
[----:B------:R-:W-:Y:S02]  /*2b70*/  FFMA.FTZ R16, R31, R16, -0.17900948226451873779 ;  /* 0xbe374e431f107423 */ /* 0x000fe40000010010 */
[----:B------:R-:W-:Y:S02]  /*2b80*/  FFMA.FTZ R19, R32, R19, 0.1716887056827545166 ;  /* 0x3e2fcf2a20137423 */ /* 0x000fe40000010013 */
[----:B------:R-:W-:Y:S02]  /*2b90*/  FFMA.FTZ R17, R30, R17, 0.20512372255325317383 ;  /* 0x3e520bf41e117423 */ /* 0x000fe40000010011 */
[----:B------:R-:W-:Y:S02]  /*2ba0*/  FFMA.FTZ R19, R32, R19, -0.17900948226451873779 ;  /* 0xbe374e4320137423 */ /* 0x000fe40000010013 */
[----:B------:R-:W-:-:S02]  /*2bb0*/  FFMA.FTZ R21, R20, R21, -0.17900948226451873779 ;  /* 0xbe374e4314157423 */ /* 0x000fc40000010015 */
[C---:B------:R-:W-:Y:S02]  /*2bc0*/  FFMA.FTZ R16, R31.reuse, R16, 0.20512372255325317383 ;  /* 0x3e520bf41f107423 */ /* 0x040fe40000010010 */
[----:B------:R-:W-:Y:S02]  /*2bd0*/  FFMA.FTZ R17, R30, R17, -0.24046532809734344482 ;  /* 0xbe763c8b1e117423 */ /* 0x000fe40000010011 */
[----:B------:R-:W-:Y:S02]  /*2be0*/  FFMA.FTZ R19, R32, R19, 0.20512372255325317383 ;  /* 0x3e520bf420137423 */ /* 0x000fe40000010013 */
[----:B------:R-:W-:Y:S02]  /*2bf0*/  FFMA.FTZ R21, R20, R21, 0.20512372255325317383 ;  /* 0x3e520bf414157423 */ /* 0x000fe40000010015 */
[----:B------:R-:W-:Y:S02]  /*2c00*/  FFMA.FTZ R16, R31, R16, -0.24046532809734344482 ;  /* 0xbe763c8b1f107423 */ /* 0x000fe40000010010 */
[----:B------:R-:W-:-:S02]  /*2c10*/  FFMA.FTZ R17, R30, R17, 0.28857114911079406738 ;  /* 0x3e93bf991e117423 */ /* 0x000fc40000010011 */
[----:B------:R-:W-:Y:S02]  /*2c20*/  FFMA.FTZ R19, R32, R19, -0.24046532809734344482 ;  /* 0xbe763c8b20137423 */ /* 0x000fe40000010013 */
[----:B------:R-:W-:Y:S02]  /*2c30*/  FFMA.FTZ R21, R20, R21, -0.24046532809734344482 ;  /* 0xbe763c8b14157423 */ /* 0x000fe40000010015 */
[C---:B------:R-:W-:Y:S02]  /*2c40*/  FMUL R35, R53.reuse, R35 ;  /* 0x0000002335237220 */ /* 0x040fe40000400000 */
[C---:B------:R-:W-:Y:S02]  /*2c50*/  FMUL R34, R53.reuse, R34 ;  /* 0x0000002235227220 */ /* 0x040fe40000400000 */
[----:B------:R-:W-:Y:S01]  /*2c60*/  FMUL R27, R53, R27 ;  /* 0x0000001b351b7220 */ /* 0x000fe20000400000 */
[----:B------:R-:W-:Y:S01]  /*2c70*/  F2FP.BF16.PACK_AB R35, R36, R35 ;  /* 0x000000232423723e */ /* 0x000fe200000010ff */
[----:B------:R-:W-:-:S02]  /*2c80*/  FFMA.FTZ R16, R31, R16, 0.28857114911079406738 ;  /* 0x3e93bf991f107423 */ /* 0x000fc40000010010 */
[----:B------:R-:W-:Y:S01]  /*2c90*/  FFMA.FTZ R17, R30, R17, -0.36067417263984680176 ;  /* 0xbeb8aa491e117423 */ /* 0x000fe20000010011 */
[----:B------:R-:W-:Y:S01]  /*2ca0*/  F2FP.BF16.PACK_AB R34, R34, R27 ;  /* 0x0000001b2222723e */ /* 0x000fe200000010ff */
[----:B------:R-:W-:Y:S01]  /*2cb0*/  FFMA.FTZ R19, R32, R19, 0.28857114911079406738 ;  /* 0x3e93bf9920137423 */ /* 0x000fe20000010013 */
[----:B------:R-:W-:Y:S01]  /*2cc0*/  LEA R27, R51, R51, 0x2 ;  /* 0x00000033331b7211 */ /* 0x000fe200078e10ff */
[----:B------:R-:W-:Y:S02]  /*2cd0*/  FFMA.FTZ R21, R20, R21, 0.28857114911079406738 ;  /* 0x3e93bf9914157423 */ /* 0x000fe40000010015 */
[----:B------:R-:W-:Y:S01]  /*2ce0*/  FFMA.FTZ R16, R31, R16, -0.36067417263984680176 ;  /* 0xbeb8aa491f107423 */ /* 0x000fe20000010010 */
[----:B------:R0:W-:Y:S01]  /*2cf0*/  STS.64 [R24+0x1400], R34 ;  /* 0x0014002218007388 */ /* 0x0001e20000000a00 */
[----:B------:R-:W-:Y:S02]  /*2d00*/  FFMA.FTZ R17, R30, R17, 0.48089820146560668945 ;  /* 0x3ef6384a1e117423 */ /* 0x000fe40000010011 */
[----:B------:R-:W-:-:S02]  /*2d10*/  FFMA.FTZ R19, R32, R19, -0.36067417263984680176 ;  /* 0xbeb8aa4920137423 */ /* 0x000fc40000010013 */
[----:B------:R-:W-:Y:S02]  /*2d20*/  FFMA.FTZ R21, R20, R21, -0.36067417263984680176 ;  /* 0xbeb8aa4914157423 */ /* 0x000fe40000010015 */
[----:B------:R-:W-:Y:S02]  /*2d30*/  FFMA.FTZ R16, R31, R16, 0.48089820146560668945 ;  /* 0x3ef6384a1f107423 */ /* 0x000fe40000010010 */
[----:B------:R-:W-:Y:S02]  /*2d40*/  FFMA.FTZ R17, R30, R17, -0.72134751081466674805 ;  /* 0xbf38aa3b1e117423 */ /* 0x000fe40000010011 */
[----:B------:R-:W-:Y:S01]  /*2d50*/  FFMA.FTZ R19, R32, R19, 0.48089820146560668945 ;  /* 0x3ef6384a20137423 */ /* 0x000fe20000010013 */
[----:B0-----:R-:W-:Y:S01]  /*2d60*/  LEA R35, R51, R51, 0x3 ;  /* 0x0000003333237211 */ /* 0x001fe200078e18ff */
[----:B------:R-:W-:Y:S02]  /*2d70*/  FFMA.FTZ R21, R20, R21, 0.48089820146560668945 ;  /* 0x3ef6384a14157423 */ /* 0x000fe40000010015 */
[----:B------:R-:W-:-:S02]  /*2d80*/  FFMA.FTZ R16, R31, R16, -0.72134751081466674805 ;  /* 0xbf38aa3b1f107423 */ /* 0x000fc40000010010 */
[----:B------:R-:W-:Y:S02]  /*2d90*/  FMUL R17, R30, R17 ;  /* 0x000000111e117220 */ /* 0x000fe40000400000 */
[----:B------:R-:W-:Y:S02]  /*2da0*/  FFMA.FTZ R19, R32, R19, -0.72134751081466674805 ;  /* 0xbf38aa3b20137423 */ /* 0x000fe40000010013 */
[----:B------:R-:W-:Y:S02]  /*2db0*/  FFMA.FTZ R21, R20, R21, -0.72134751081466674805 ;  /* 0xbf38aa3b14157423 */ /* 0x000fe40000010015 */
[----:B------:R-:W-:Y:S02]  /*2dc0*/  FMUL R16, R31, R16 ;  /* 0x000000101f107220 */ /* 0x000fe40000400000 */
[----:B------:R-:W-:Y:S02]  /*2dd0*/  FMUL R17, R30, R17 ;  /* 0x000000111e117220 */ /* 0x000fe40000400000 */
[----:B------:R-:W-:-:S02]  /*2de0*/  FMUL R19, R32, R19 ;  /* 0x0000001320137220 */ /* 0x000fc40000400000 */
[----:B------:R-:W-:Y:S02]  /*2df0*/  FMUL R21, R20, R21 ;  /* 0x0000001514157220 */ /* 0x000fe40000400000 */
[C---:B------:R-:W-:Y:S02]  /*2e00*/  FMUL R16, R31.reuse, R16 ;  /* 0x000000101f107220 */ /* 0x040fe40000400000 */
[----:B------:R-:W-:Y:S02]  /*2e10*/  FFMA.FTZ R30, R30, 1.4426950216293334961, R17 ;  /* 0x3fb8aa3b1e1e7823 */ /* 0x000fe40000010011 */
[----:B------:R-:W-:Y:S02]  /*2e20*/  FMUL R19, R32, R19 ;  /* 0x0000001320137220 */ /* 0x000fe40000400000 */
[----:B------:R-:W-:Y:S02]  /*2e30*/  FMUL R21, R20, R21 ;  /* 0x0000001514157220 */ /* 0x000fe40000400000 */
[----:B------:R-:W-:-:S02]  /*2e40*/  FFMA.FTZ R31, R31, 1.4426950216293334961, R16 ;  /* 0x3fb8aa3b1f1f7823 */ /* 0x000fc40000010010 */
[----:B------:R-:W-:Y:S02]  /*2e50*/  FFMA.FTZ R32, R32, 1.4426950216293334961, R19 ;  /* 0x3fb8aa3b20207823 */ /* 0x000fe40000010013 */
[----:B------:R-:W-:Y:S01]  /*2e60*/  FADD R44, R15, R30 ;  /* 0x0000001e0f2c7221 */ /* 0x000fe20000000000 */
[----:B------:R-:W-:Y:S01]  /*2e70*/  @P0 MOV R15, 0x7f800000 ;  /* 0x7f800000000f0802 */ /* 0x000fe20000000f00 */
[----:B------:R-:W-:Y:S01]  /*2e80*/  FFMA.FTZ R21, R20, 1.4426950216293334961, R21 ;  /* 0x3fb8aa3b14157823 */ /* 0x000fe20000010015 */
[----:B------:R-:W-:Y:S01]  /*2e90*/  LOP3.LUT R20, R7, 0x10, RZ, 0x3c, !PT ;  /* 0x0000001007147812 */ /* 0x000fe200078e3cff */
[----:B------:R-:W-:Y:S01]  /*2ea0*/  FADD R45, R12, R31 ;  /* 0x0000001f0c2d7221 */ /* 0x000fe20000000000 */
[----:B------:R-:W-:Y:S01]  /*2eb0*/  @P1 MOV R12, 0x7f800000 ;  /* 0x7f800000000c1802 */ /* 0x000fe20000000f00 */
[----:B------:R-:W-:Y:S01]  /*2ec0*/  FADD R46, R13, R32 ;  /* 0x000000200d2e7221 */ /* 0x000fe20000000000 */
[----:B------:R-:W-:Y:S01]  /*2ed0*/  @P5 MOV R13, 0x7f800000 ;  /* 0x7f800000000d5802 */ /* 0x000fe20000000f00 */
[----:B------:R-:W-:Y:S01]  /*2ee0*/  FADD R41, R14, R21 ;  /* 0x000000150e297221 */ /* 0x000fe20000000000 */
[----:B------:R-:W-:Y:S01]  /*2ef0*/  BAR.SYNC.DEFER_BLOCKING 0x0 ;  /* 0x0000000000007b1d */ /* 0x000fe20000010000 */
[----:B------:R-:W-:Y:S01]  /*2f00*/  @P0 FFMA.FTZ R41, R8, R15, +INF ;  /* 0x7f80000008290423 */ /* 0x000fe2000001000f */
[----:B------:R-:W-:Y:S01]  /*2f10*/  @P4 MOV R8, 0x7f800000 ;  /* 0x7f80000000084802 */ /* 0x000fe20000000f00 */
[----:B------:R-:W-:Y:S01]  /*2f20*/  @P1 FFMA.FTZ R44, R9, R12, +INF ;  /* 0x7f800000092c1423 */ /* 0x000fe2000001000c */
[----:B------:R-:W-:Y:S01]  /*2f30*/  LOP3.LUT R14, R7, 0x8, RZ, 0x3c, !PT ;  /* 0x00000008070e7812 */ /* 0x000fe200078e3cff */
[C---:B------:R-:W-:Y:S01]  /*2f40*/  @P5 FFMA.FTZ R45, R10.reuse, R13, +INF ;  /* 0x7f8000000a2d5423 */ /* 0x040fe2000001000d */
[----:B------:R-:W-:Y:S01]  /*2f50*/  FSETP.NEU.AND P1, PT, R10, RZ, PT ;  /* 0x000000ff0a00720b */ /* 0x000fe20003f2d000 */
[C---:B------:R-:W-:Y:S01]  /*2f60*/  @P4 FFMA.FTZ R46, R11.reuse, R8, +INF ;  /* 0x7f8000000b2e4423 */ /* 0x040fe20000010008 */
[----:B------:R-:W-:Y:S01]  /*2f70*/  FSETP.NEU.AND P0, PT, R11, RZ, PT ;  /* 0x000000ff0b00720b */ /* 0x000fe20003f0d000 */
[C---:B------:R-:W-:Y:S01]  /*2f80*/  IMAD R29, R51.reuse, 0x6, RZ ;  /* 0x00000006331d7824 */ /* 0x040fe200078e02ff */
[C---:B------:R-:W-:Y:S01]  /*2f90*/  SHF.L.U32 R11, R51.reuse, 0x1, RZ ;  /* 0x00000001330b7819 */ /* 0x040fe200000006ff */
[----:B------:R-:W-:Y:S01]  /*2fa0*/  IMAD R37, R51, 0xa, RZ ;  /* 0x0000000a33257824 */ /* 0x000fe200078e02ff */
[----:B------:R-:W-:Y:S01]  /*2fb0*/  LOP3.LUT R10, R7, 0x18, RZ, 0x3c, !PT ;  /* 0x00000018070a7812 */ /* 0x000fe200078e3cff */
[C---:B------:R-:W-:Y:S01]  /*2fc0*/  IMAD R49, R51.reuse, 0xc, RZ ;  /* 0x0000000c33317824 */ /* 0x040fe200078e02ff */
[CC--:B------:R-:W-:Y:S01]  /*2fd0*/  LEA R18, P5, R51.reuse, R2.reuse, 0x2 ;  /* 0x0000000233127211 */ /* 0x0c0fe200078a10ff */
[----:B------:R-:W-:Y:S01]  /*2fe0*/  IMAD R43, R51, 0xe, RZ ;  /* 0x0000000e332b7824 */ /* 0x000fe200078e02ff */
[-C--:B------:R-:W-:Y:S01]  /*2ff0*/  IADD3 R16, P4, R11, R2.reuse, RZ ;  /* 0x000000020b107210 */ /* 0x080fe20007f9e0ff */
[----:B------:R-:W-:Y:S01]  /*3000*/  IMAD R53, R51, 0x12, RZ ;  /* 0x0000001233357824 */ /* 0x000fe200078e02ff */
[-C--:B------:R-:W-:Y:S01]  /*3010*/  LEA.HI.X.SX32 R19, R11, R3.reuse, 0x1, P5 ;  /* 0x000000030b137211 */ /* 0x080fe200028f0eff */
[----:B------:R-:W-:Y:S01]  /*3020*/  IMAD R55, R51, 0x14, RZ ;  /* 0x0000001433377824 */ /* 0x000fe200078e02ff */
[-C--:B------:R-:W-:Y:S01]  /*3030*/  IADD3 R22, P6, R29, R2.reuse, RZ ;  /* 0x000000021d167210 */ /* 0x080fe20007fde0ff */
[C---:B------:R-:W-:Y:S01]  /*3040*/  IMAD R57, R51.reuse, 0x16, RZ ;  /* 0x0000001633397824 */ /* 0x040fe200078e02ff */
[CC--:B------:R-:W-:Y:S01]  /*3050*/  LEA.HI.X.SX32 R17, R51.reuse, R3.reuse, 0x1, P4 ;  /* 0x0000000333117211 */ /* 0x0c0fe200020f0eff */
[C---:B------:R-:W-:Y:S01]  /*3060*/  IMAD R59, R51.reuse, 0x18, RZ ;  /* 0x00000018333b7824 */ /* 0x040fe200078e02ff */
[----:B------:R-:W0:Y:S01]  /*3070*/  LDS.64 R12, [R7] ;  /* 0x00000000070c7984 */ /* 0x000e220000000a00 */
[CC--:B------:R-:W-:Y:S01]  /*3080*/  LEA R24, P4, R51.reuse, R2.reuse, 0x3 ;  /* 0x0000000233187211 */ /* 0x0c0fe200078818ff */
[----:B------:R-:W-:Y:S01]  /*3090*/  IMAD R39, R51, 0xb, RZ ;  /* 0x0000000b33277824 */ /* 0x000fe200078e02ff */
[-C--:B------:R-:W-:Y:S01]  /*30a0*/  LEA.HI.X.SX32 R23, R23, R3.reuse, 0x1, P6 ;  /* 0x0000000317177211 */ /* 0x080fe200030f0eff */
[----:B------:R-:W1:Y:S01]  /*30b0*/  LDS.64 R14, [R14] ;  /* 0x000000000e0e7984 */ /* 0x000e620000000a00 */
[-C--:B------:R-:W-:Y:S01]  /*30c0*/  IADD3 R26, P5, R37, R2.reuse, RZ ;  /* 0x00000002251a7210 */ /* 0x080fe20007fbe0ff */
[----:B------:R-:W-:Y:S01]  /*30d0*/  IMAD R61, R51, 0x1a, RZ ;  /* 0x0000001a333d7824 */ /* 0x000fe200078e02ff */
[-C--:B------:R-:W-:Y:S01]  /*30e0*/  IADD3 R28, P6, R49, R2.reuse, RZ ;  /* 0x00000002311c7210 */ /* 0x080fe20007fde0ff */
[----:B------:R-:W2:Y:S01]  /*30f0*/  LDS.64 R20, [R20] ;  /* 0x0000000014147984 */ /* 0x000ea20000000a00 */
[----:B------:R-:W-:Y:S01]  /*3100*/  LEA.HI.X.SX32 R25, R25, R3, 0x1, P4 ;  /* 0x0000000319197211 */ /* 0x000fe200020f0eff */
[C---:B------:R-:W-:Y:S01]  /*3110*/  IMAD R63, R51.reuse, 0x1c, RZ ;  /* 0x0000001c333f7824 */ /* 0x040fe200078e02ff */
[----:B------:R-:W-:Y:S01]  /*3120*/  LEA R31, R51, -R51, 0x3 ;  /* 0x80000033331f7211 */ /* 0x000fe200078e18ff */
[----:B------:R-:W3:Y:S01]  /*3130*/  LDS.64 R10, [R10] ;  /* 0x000000000a0a7984 */ /* 0x000ee20000000a00 */
[----:B------:R-:W-:Y:S01]  /*3140*/  IADD3 R30, P4, R43, R2, RZ ;  /* 0x000000022b1e7210 */ /* 0x000fe20007f9e0ff */
[----:B------:R-:W-:Y:S01]  /*3150*/  IMAD R65, R51, 0x1e, RZ ;  /* 0x0000001e33417824 */ /* 0x000fe200078e02ff */
[-C--:B------:R-:W-:Y:S01]  /*3160*/  LEA.HI.X.SX32 R27, R27, R3.reuse, 0x1, P5 ;  /* 0x000000031b1b7211 */ /* 0x080fe200028f0eff */
[----:B------:R-:W-:Y:S01]  /*3170*/  IMAD R9, R51, 0xd, RZ ;  /* 0x0000000d33097824 */ /* 0x000fe200078e02ff */
[----:B------:R-:W-:-:S02]  /*3180*/  LEA.HI.X.SX32 R29, R29, R3, 0x1, P6 ;  /* 0x000000031d1d7211 */ /* 0x000fc400030f0eff */
[-C--:B------:R-:W-:Y:S02]  /*3190*/  LEA R32, P5, R51, R2.reuse, 0x4 ;  /* 0x0000000233207211 */ /* 0x080fe400078a20ff */
[-C--:B------:R-:W-:Y:S02]  /*31a0*/  IADD3 R34, P6, R53, R2.reuse, RZ ;  /* 0x0000000235227210 */ /* 0x080fe40007fde0ff */
[-C--:B------:R-:W-:Y:S02]  /*31b0*/  LEA.HI.X.SX32 R31, R31, R3.reuse, 0x1, P4 ;  /* 0x000000031f1f7211 */ /* 0x080fe400020f0eff */
[----:B------:R-:W-:Y:S02]  /*31c0*/  IADD3 R36, P4, R55, R2, RZ ;  /* 0x0000000237247210 */ /* 0x000fe40007f9e0ff */
[-C--:B------:R-:W-:Y:S02]  /*31d0*/  LEA.HI.X.SX32 R33, R33, R3.reuse, 0x1, P5 ;  /* 0x0000000321217211 */ /* 0x080fe400028f0eff */
[----:B------:R-:W-:-:S02]  /*31e0*/  LEA.HI.X.SX32 R35, R35, R3, 0x1, P6 ;  /* 0x0000000323237211 */ /* 0x000fc400030f0eff */
[-C--:B------:R-:W-:Y:S02]  /*31f0*/  IADD3 R38, P5, R57, R2.reuse, RZ ;  /* 0x0000000239267210 */ /* 0x080fe40007fbe0ff */
[-C--:B------:R-:W-:Y:S02]  /*3200*/  IADD3 R48, P6, R59, R2.reuse, RZ ;  /* 0x000000023b307210 */ /* 0x080fe40007fde0ff */
[-C--:B------:R-:W-:Y:S02]  /*3210*/  LEA.HI.X.SX32 R37, R37, R3.reuse, 0x1, P4 ;  /* 0x0000000325257211 */ /* 0x080fe400020f0eff */
[----:B------:R-:W-:Y:S02]  /*3220*/  IADD3 R50, P4, R61, R2, RZ ;  /* 0x000000023d327210 */ /* 0x000fe40007f9e0ff */
[-C--:B------:R-:W-:Y:S01]  /*3230*/  LEA.HI.X.SX32 R39, R39, R3.reuse, 0x1, P5 ;  /* 0x0000000327277211 */ /* 0x080fe200028f0eff */
[----:B0-----:R1:W-:Y:S01]  /*3240*/  STG.E.U16 [R2.64], R12 ;  /* 0x0000000c02007986 */ /* 0x0013e2000c101504 */
[----:B------:R-:W-:-:S02]  /*3250*/  LEA.HI.X.SX32 R49, R49, R3, 0x1, P6 ;  /* 0x0000000331317211 */ /* 0x000fc400030f0eff */
[-C--:B------:R-:W-:Y:S02]  /*3260*/  IADD3 R42, P5, R63, R2.reuse, RZ ;  /* 0x000000023f2a7210 */ /* 0x080fe40007fbe0ff */
[----:B------:R-:W-:Y:S02]  /*3270*/  IADD3 R8, P6, R65, R2, RZ ;  /* 0x0000000241087210 */ /* 0x000fe40007fde0ff */
[----:B------:R-:W-:Y:S02]  /*3280*/  PRMT R7, R12, 0x7632, R7 ;  /* 0x000076320c077816 */ /* 0x000fe40000000007 */
[-C--:B------:R-:W-:Y:S02]  /*3290*/  LEA.HI.X.SX32 R51, R9, R3.reuse, 0x1, P4 ;  /* 0x0000000309337211 */ /* 0x080fe400020f0eff */
[-C--:B------:R-:W-:Y:S01]  /*32a0*/  LEA.HI.X.SX32 R43, R43, R3.reuse, 0x1, P5 ;  /* 0x000000032b2b7211 */ /* 0x080fe200028f0eff */
[----:B------:R0:W-:Y:S01]  /*32b0*/  STG.E.U16 [R16.64], R7 ;  /* 0x0000000710007986 */ /* 0x0001e2000c101504 */
[----:B------:R-:W-:-:S02]  /*32c0*/  LEA.HI.X.SX32 R9, R47, R3, 0x1, P6 ;  /* 0x000000032f097211 */ /* 0x000fc400030f0eff */
[----:B-1----:R-:W-:Y:S01]  /*32d0*/  PRMT R3, R14, 0x7632, R3 ;  /* 0x000076320e037816 */ /* 0x002fe20000000003 */
[----:B------:R3:W-:Y:S01]  /*32e0*/  STG.E.U16 [R18.64], R14 ;  /* 0x0000000e12007986 */ /* 0x0007e2000c101504 */
[----:B------:R-:W-:Y:S02]  /*32f0*/  PRMT R2, R15, 0x7632, R2 ;  /* 0x000076320f027816 */ /* 0x000fe40000000002 */
[----:B------:R-:W-:Y:S01]  /*3300*/  FSEL R41, R41, -INF , P3 ;  /* 0xff80000029297808 */ /* 0x000fe20001800000 */
[----:B------:R1:W-:Y:S01]  /*3310*/  STG.E.U16 [R22.64], R3 ;  /* 0x0000000316007986 */ /* 0x0003e2000c101504 */
[----:B------:R-:W-:Y:S02]  /*3320*/  FSEL R44, R44, -INF , P2 ;  /* 0xff8000002c2c7808 */ /* 0x000fe40001000000 */
[----:B------:R-:W-:Y:S01]  /*3330*/  FSEL R45, R45, -INF , P1 ;  /* 0xff8000002d2d7808 */ /* 0x000fe20000800000 */
[----:B--2---:R2:W-:Y:S01]  /*3340*/  STG.E.U16 [R24.64], R20 ;  /* 0x0000001418007986 */ /* 0x0045e2000c101504 */
[----:B0-----:R-:W-:Y:S01]  /*3350*/  PRMT R17, R20, 0x7632, R17 ;  /* 0x0000763214117816 */ /* 0x001fe20000000011 */
[----:B------:R-:W-:Y:S01]  /*3360*/  FFMA R4, R41, 0.69314718246459960938, R4 ;  /* 0x3f31721829047823 */ /* 0x000fe20000000004 */
[----:B---3--:R-:W-:Y:S01]  /*3370*/  PRMT R19, R10, 0x7632, R19 ;  /* 0x000076320a137816 */ /* 0x008fe20000000013 */
[----:B------:R-:W-:-:S02]  /*3380*/  FFMA R5, R44, 0.69314718246459960938, R5 ;  /* 0x3f3172182c057823 */ /* 0x000fc40000000005 */
[----:B------:R-:W-:Y:S01]  /*3390*/  STG.E.U16 [R26.64], R17 ;  /* 0x000000111a007986 */ /* 0x000fe2000c101504 */
[----:B------:R-:W-:Y:S01]  /*33a0*/  FFMA R6, R45, 0.69314718246459960938, R6 ;  /* 0x3f3172182d067823 */ /* 0x000fe20000000006 */
[----:B-1----:R-:W-:Y:S02]  /*33b0*/  PRMT R23, R13, 0x7632, R23 ;  /* 0x000076320d177816 */ /* 0x002fe40000000017 */
[----:B------:R0:W-:Y:S01]  /*33c0*/  STG.E.U16 [R28.64], R10 ;  /* 0x0000000a1c007986 */ /* 0x0001e2000c101504 */
[----:B------:R-:W-:Y:S02]  /*33d0*/  FSEL R3, R46, -INF , P0 ;  /* 0xff8000002e037808 */ /* 0x000fe40000000000 */
[----:B--2---:R-:W-:Y:S01]  /*33e0*/  PRMT R25, R21, 0x7632, R25 ;  /* 0x0000763215197816 */ /* 0x004fe20000000019 */
[----:B------:R-:W-:Y:S02]  /*33f0*/  STG.E.U16 [R30.64], R19 ;  /* 0x000000131e007986 */ /* 0x000fe4000c101504 */
[----:B------:R-:W-:Y:S01]  /*3400*/  FFMA R7, R3, 0.69314718246459960938, R40 ;  /* 0x3f31721803077823 */ /* 0x000fe20000000028 */
[C---:B------:R-:W-:Y:S01]  /*3410*/  SHF.L.U32 R3, R72.reuse, 0x2, RZ ;  /* 0x0000000248037819 */ /* 0x040fe200000006ff */
[----:B------:R-:W-:Y:S01]  /*3420*/  STG.E.U16 [R32.64], R13 ;  /* 0x0000000d20007986 */ /* 0x000fe2000c101504 */
[----:B------:R-:W-:-:S03]  /*3430*/  IMAD.HI R72, R72, 0x4, RZ ;  /* 0x0000000448487827 */ /* 0x000fc600078e02ff */
[----:B------:R-:W-:Y:S01]  /*3440*/  STG.E.U16 [R34.64], R23 ;  /* 0x0000001722007986 */ /* 0x000fe2000c101504 */
[----:B0-----:R-:W-:-:S03]  /*3450*/  PRMT R10, R11, 0x7632, R10 ;  /* 0x000076320b0a7816 */ /* 0x001fc6000000000a */
[----:B------:R-:W-:Y:S04]  /*3460*/  STG.E.U16 [R36.64], R15 ;  /* 0x0000000f24007986 */ /* 0x000fe8000c101504 */
[----:B------:R0:W-:Y:S04]  /*3470*/  STG.E.U16 [R38.64], R2 ;  /* 0x0000000226007986 */ /* 0x0001e8000c101504 */
[----:B------:R-:W-:Y:S04]  /*3480*/  STG.E.U16 [R48.64], R21 ;  /* 0x0000001530007986 */ /* 0x000fe8000c101504 */
[----:B------:R-:W-:Y:S04]  /*3490*/  STG.E.U16 [R50.64], R25 ;  /* 0x0000001932007986 */ /* 0x000fe8000c101504 */
[----:B------:R-:W-:Y:S01]  /*34a0*/  STG.E.U16 [R42.64], R11 ;  /* 0x0000000b2a007986 */ /* 0x000fe2000c101504 */
[C---:B0-----:R-:W-:Y:S01]  /*34b0*/  SHF.L.U32 R2, R77.reuse, 0x2, RZ ;  /* 0x000000024d027819 */ /* 0x041fe200000006ff */
[----:B------:R-:W-:-:S02]  /*34c0*/  IMAD.HI R77, R77, 0x4, RZ ;  /* 0x000000044d4d7827 */ /* 0x000fc400078e02ff */
[----:B------:R-:W-:Y:S04]  /*34d0*/  STG.E.U16 [R8.64], R10 ;  /* 0x0000000a08007986 */ /* 0x000fe8000c101504 */
[----:B------:R-:W-:Y:S01]  /*34e0*/  BAR.SYNC.DEFER_BLOCKING 0x0 ;  /* 0x0000000000007b1d */ /* 0x000fe20000010000 */
[----:B------:R-:W-:-:S04]  /*34f0*/  IADD3 R2, P0, P1, R3, c[0x0][0x180], R2 ;  /* 0x0000600003027a10 */ /* 0x000fc8000791e002 */
[----:B------:R-:W-:Y:S01]  /*3500*/  IADD3.X R3, R72, c[0x0][0x184], R77, P0, P1 ;  /* 0x0000610048037a10 */ /* 0x000fe200007e244d */
[----:B------:R-:W-:Y:S04]  /*3510*/  STS.64 [R74], R4 ;  /* 0x000000044a007388 */ /* 0x000fe80000000a00 */
[----:B------:R-:W-:Y:S04]  /*3520*/  STS.64 [R74+0x200], R6 ;  /* 0x000200064a007388 */ /* 0x000fe80000000a00 */
[----:B------:R-:W-:Y:S06]  /*3530*/  BAR.SYNC.DEFER_BLOCKING 0x0 ;  /* 0x0000000000007b1d */ /* 0x000fec0000010000 */
[----:B------:R-:W0:Y:S04]  /*3540*/  LDS R11, [R0] ;  /* 0x00000000000b7984 */ /* 0x000e280000000800 */
[----:B0-----:R-:W-:Y:S01]  /*3550*/  STG.E [R2.64], R11 ;  /* 0x0000000b02007986 */ /* 0x001fe2000c101904 */
[----:B------:R-:W-:Y:S05]  /*3560*/  EXIT ;  /* 0x000000000000794d */ /* 0x000fea0003800000 */
.L_x_2:
[----:B------:R-:W-:-:S00]  /*3570*/  BRA `(.L_x_2) ;  /* 0xfffffff000007947 */ /* 0x000fc0000383ffff */
[----:B------:R-:W-:-:S00]  /*3580*/  NOP ;  /* 0x0000000000007918 */ /* 0x000fc00000000000 */
[----:B------:R-:W-:-:S00]  /*3590*/  NOP ;  /* 0x0000000000007918 */ /* 0x000fc00000000000 */
[----:B------:R-:W-:-:S00]  /*35a0*/  NOP ;  /* 0x0000000000007918 */ /* 0x000fc00000000000 */
[----:B------:R-:W-:-:S00]  /*35b0*/  NOP ;  /* 0x0000000000007918 */ /* 0x000fc00000000000 */
[----:B------:R-:W-:-:S00]  /*35c0*/  NOP ;  /* 0x0000000000007918 */ /* 0x000fc00000000000 */
[----:B------:R-:W-:-:S00]  /*35d0*/  NOP ;  /* 0x0000000000007918 */ /* 0x000fc00000000000 */
[----:B------:R-:W-:-:S00]  /*35e0*/  NOP ;  /* 0x0000000000007918 */ /* 0x000fc00000000000 */
[----:B------:R-:W-:-:S00]  /*35f0*/  NOP ;  /* 0x0000000000007918 */ /* 0x000fc00000000000 */
.L_x_3:


//--------------------- .nv.global.init           --------------------------
	.section	.nv.global.init,"aw",@progbits
.nv.global.init:
	.type		_$_str,@object
	.size		_$_str,(.L_0 - _$_str)
_$_str:
        /*0000*/ 	.byte	0x5f, 0x5f, 0x43, 0x55, 0x44, 0x41, 0x5f, 0x46, 0x54, 0x5a, 0x00
.L_0:


//--------------------- .nv.shared.attn_fwd       --------------------------
	.section	.nv.shared.attn_fwd,"aw",@nobits
	.sectionflags	@""
	.align	16
